//
// Generated by NVIDIA NVVM Compiler
//
// Compiler Build ID: CL-36424714
// Cuda compilation tools, release 13.0, V13.0.88
// Based on NVVM 20.0.0
//

.version 9.0
.target sm_100
.address_size 64

	// .globl	_Z6DoIterPdS_
.const .align 4 .u32 n;
// _ZZ6DoIterPdS_E5block has been demoted
.global .align 1 .b8 _ZN34_INTERNAL_bcef3f42_4_k_cu_d8327bb24cuda3std3__45__cpo5beginE[1];
.global .align 1 .b8 _ZN34_INTERNAL_bcef3f42_4_k_cu_d8327bb24cuda3std3__45__cpo3endE[1];
.global .align 1 .b8 _ZN34_INTERNAL_bcef3f42_4_k_cu_d8327bb24cuda3std3__45__cpo6cbeginE[1];
.global .align 1 .b8 _ZN34_INTERNAL_bcef3f42_4_k_cu_d8327bb24cuda3std3__45__cpo4cendE[1];
.global .align 1 .b8 _ZN34_INTERNAL_bcef3f42_4_k_cu_d8327bb24cuda3std3__45__cpo6rbeginE[1];
.global .align 1 .b8 _ZN34_INTERNAL_bcef3f42_4_k_cu_d8327bb24cuda3std3__45__cpo4rendE[1];
.global .align 1 .b8 _ZN34_INTERNAL_bcef3f42_4_k_cu_d8327bb24cuda3std3__45__cpo7crbeginE[1];
.global .align 1 .b8 _ZN34_INTERNAL_bcef3f42_4_k_cu_d8327bb24cuda3std3__45__cpo5crendE[1];
.global .align 1 .b8 _ZN34_INTERNAL_bcef3f42_4_k_cu_d8327bb24cuda3std3__436_GLOBAL__N__bcef3f42_4_k_cu_d8327bb26ignoreE[1];
.global .align 1 .b8 _ZN34_INTERNAL_bcef3f42_4_k_cu_d8327bb24cuda3std3__419piecewise_constructE[1];
.global .align 1 .b8 _ZN34_INTERNAL_bcef3f42_4_k_cu_d8327bb24cuda3std3__48in_placeE[1];
.global .align 1 .b8 _ZN34_INTERNAL_bcef3f42_4_k_cu_d8327bb24cuda3std3__420unreachable_sentinelE[1];
.global .align 1 .b8 _ZN34_INTERNAL_bcef3f42_4_k_cu_d8327bb24cuda3std3__47nulloptE[1];
.global .align 1 .b8 _ZN34_INTERNAL_bcef3f42_4_k_cu_d8327bb24cuda3std3__48unexpectE[1];
.global .align 1 .b8 _ZN34_INTERNAL_bcef3f42_4_k_cu_d8327bb24cuda3std6ranges3__45__cpo4swapE[1];
.global .align 1 .b8 _ZN34_INTERNAL_bcef3f42_4_k_cu_d8327bb24cuda3std6ranges3__45__cpo9iter_moveE[1];
.global .align 1 .b8 _ZN34_INTERNAL_bcef3f42_4_k_cu_d8327bb24cuda3std6ranges3__45__cpo5beginE[1];
.global .align 1 .b8 _ZN34_INTERNAL_bcef3f42_4_k_cu_d8327bb24cuda3std6ranges3__45__cpo3endE[1];
.global .align 1 .b8 _ZN34_INTERNAL_bcef3f42_4_k_cu_d8327bb24cuda3std6ranges3__45__cpo6cbeginE[1];
.global .align 1 .b8 _ZN34_INTERNAL_bcef3f42_4_k_cu_d8327bb24cuda3std6ranges3__45__cpo4cendE[1];
.global .align 1 .b8 _ZN34_INTERNAL_bcef3f42_4_k_cu_d8327bb24cuda3std6ranges3__45__cpo7advanceE[1];
.global .align 1 .b8 _ZN34_INTERNAL_bcef3f42_4_k_cu_d8327bb24cuda3std6ranges3__45__cpo9iter_swapE[1];
.global .align 1 .b8 _ZN34_INTERNAL_bcef3f42_4_k_cu_d8327bb24cuda3std6ranges3__45__cpo4nextE[1];
.global .align 1 .b8 _ZN34_INTERNAL_bcef3f42_4_k_cu_d8327bb24cuda3std6ranges3__45__cpo4prevE[1];
.global .align 1 .b8 _ZN34_INTERNAL_bcef3f42_4_k_cu_d8327bb24cuda3std6ranges3__45__cpo4dataE[1];
.global .align 1 .b8 _ZN34_INTERNAL_bcef3f42_4_k_cu_d8327bb24cuda3std6ranges3__45__cpo5cdataE[1];
.global .align 1 .b8 _ZN34_INTERNAL_bcef3f42_4_k_cu_d8327bb24cuda3std6ranges3__45__cpo4sizeE[1];
.global .align 1 .b8 _ZN34_INTERNAL_bcef3f42_4_k_cu_d8327bb24cuda3std6ranges3__45__cpo5ssizeE[1];
.global .align 1 .b8 _ZN34_INTERNAL_bcef3f42_4_k_cu_d8327bb24cuda3std6ranges3__45__cpo8distanceE[1];
.global .align 1 .b8 _ZN34_INTERNAL_bcef3f42_4_k_cu_d8327bb26thrust24THRUST_300001_SM_1000_NS8cuda_cub3parE[1];
.global .align 1 .b8 _ZN34_INTERNAL_bcef3f42_4_k_cu_d8327bb26thrust24THRUST_300001_SM_1000_NS8cuda_cub10par_nosyncE[1];
.global .align 1 .b8 _ZN34_INTERNAL_bcef3f42_4_k_cu_d8327bb26thrust24THRUST_300001_SM_1000_NS6system6detail10sequential3seqE[1];
.global .align 1 .b8 _ZN34_INTERNAL_bcef3f42_4_k_cu_d8327bb26thrust24THRUST_300001_SM_1000_NS12placeholders2_1E[1];
.global .align 1 .b8 _ZN34_INTERNAL_bcef3f42_4_k_cu_d8327bb26thrust24THRUST_300001_SM_1000_NS12placeholders2_2E[1];
.global .align 1 .b8 _ZN34_INTERNAL_bcef3f42_4_k_cu_d8327bb26thrust24THRUST_300001_SM_1000_NS12placeholders2_3E[1];
.global .align 1 .b8 _ZN34_INTERNAL_bcef3f42_4_k_cu_d8327bb26thrust24THRUST_300001_SM_1000_NS12placeholders2_4E[1];
.global .align 1 .b8 _ZN34_INTERNAL_bcef3f42_4_k_cu_d8327bb26thrust24THRUST_300001_SM_1000_NS12placeholders2_5E[1];
.global .align 1 .b8 _ZN34_INTERNAL_bcef3f42_4_k_cu_d8327bb26thrust24THRUST_300001_SM_1000_NS12placeholders2_6E[1];
.global .align 1 .b8 _ZN34_INTERNAL_bcef3f42_4_k_cu_d8327bb26thrust24THRUST_300001_SM_1000_NS12placeholders2_7E[1];
.global .align 1 .b8 _ZN34_INTERNAL_bcef3f42_4_k_cu_d8327bb26thrust24THRUST_300001_SM_1000_NS12placeholders2_8E[1];
.global .align 1 .b8 _ZN34_INTERNAL_bcef3f42_4_k_cu_d8327bb26thrust24THRUST_300001_SM_1000_NS12placeholders2_9E[1];
.global .align 1 .b8 _ZN34_INTERNAL_bcef3f42_4_k_cu_d8327bb26thrust24THRUST_300001_SM_1000_NS12placeholders3_10E[1];
.global .align 1 .b8 _ZN34_INTERNAL_bcef3f42_4_k_cu_d8327bb26thrust24THRUST_300001_SM_1000_NS3seqE[1];
.extern .shared .align 16 .b8 sdata[];

.visible .entry _Z6DoIterPdS_(
	.param .u64 .ptr .align 1 _Z6DoIterPdS__param_0,
	.param .u64 .ptr .align 1 _Z6DoIterPdS__param_1
)
{
	.local .align 8 .b8 	__local_depot0[40];
	.reg .b64 	%SP;
	.reg .b64 	%SPL;
	.reg .pred 	%p<25>;
	.reg .b32 	%r<35>;
	.reg .b64 	%rd<49>;
	.reg .b64 	%fd<32>;
	// demoted variable
	.shared .align 8 .b8 _ZZ6DoIterPdS_E5block[8192];
	mov.u64 	%SPL, __local_depot0;
	ld.param.u64 	%rd8, [_Z6DoIterPdS__param_0];
	ld.param.u64 	%rd7, [_Z6DoIterPdS__param_1];
	cvta.to.global.u64 	%rd1, %rd8;
	add.u64 	%rd2, %SPL, 0;
	mov.u32 	%r1, %ctaid.y;
	mov.u32 	%r2, %ctaid.x;
	mov.u32 	%r3, %nctaid.y;
	mad.lo.s32 	%r12, %r2, %r3, %r1;
	mov.u32 	%r4, %ntid.x;
	mov.u32 	%r5, %ntid.y;
	mov.u32 	%r6, %tid.x;
	mov.u32 	%r7, %tid.y;
	mad.lo.s32 	%r13, %r12, %r4, %r6;
	mad.lo.s32 	%r8, %r13, %r5, %r7;
	mad.lo.s32 	%r9, %r6, %r5, %r7;
	or.b32  	%r14, %r2, %r6;
	setp.eq.s32 	%p4, %r14, 0;
	mov.pred 	%p24, 0;
	@%p4 bra 	$L__BB0_3;
	mad.lo.s32 	%r15, %r2, %r4, %r6;
	ld.const.u32 	%r16, [n];
	add.s32 	%r10, %r16, -1;
	setp.ge.u32 	%p6, %r15, %r10;
	or.b32  	%r17, %r1, %r7;
	setp.eq.s32 	%p7, %r17, 0;
	or.pred  	%p8, %p6, %p7;
	@%p8 bra 	$L__BB0_3;
	mad.lo.s32 	%r18, %r1, %r5, %r7;
	setp.lt.u32 	%p24, %r18, %r10;
$L__BB0_3:
	mul.wide.u32 	%rd10, %r8, 8;
	add.s64 	%rd11, %rd1, %rd10;
	ld.global.f64 	%fd23, [%rd11];
	shl.b32 	%r19, %r9, 3;
	mov.u32 	%r20, _ZZ6DoIterPdS_E5block;
	add.s32 	%r11, %r20, %r19;
	st.shared.f64 	[%r11], %fd23;
	shl.b32 	%r21, %r6, 3;
	add.s32 	%r22, %r20, %r21;
	ld.shared.f64 	%fd31, [%r22];
	bar.sync 	0;
	not.pred 	%p9, %p24;
	@%p9 bra 	$L__BB0_31;
	setp.ne.s32 	%p10, %r6, 0;
	@%p10 bra 	$L__BB0_6;
	mul.lo.s32 	%r27, %r3, %r5;
	sub.s32 	%r28, %r8, %r27;
	mul.wide.u32 	%rd12, %r28, 8;
	add.s64 	%rd13, %rd1, %rd12;
	ld.global.f64 	%fd27, [%rd13];
	bra.uni 	$L__BB0_7;
$L__BB0_6:
	sub.s32 	%r23, %r9, %r5;
	shl.b32 	%r24, %r23, 3;
	add.s32 	%r26, %r20, %r24;
	ld.shared.f64 	%fd27, [%r26];
$L__BB0_7:
	setp.ne.s32 	%p11, %r6, %r4;
	@%p11 bra 	$L__BB0_9;
	mad.lo.s32 	%r31, %r3, %r5, %r8;
	mul.wide.u32 	%rd14, %r31, 8;
	add.s64 	%rd15, %rd1, %rd14;
	ld.global.f64 	%fd28, [%rd15];
	bra.uni 	$L__BB0_10;
$L__BB0_9:
	shl.b32 	%r29, %r5, 3;
	add.s32 	%r30, %r11, %r29;
	ld.shared.f64 	%fd28, [%r30];
$L__BB0_10:
	setp.ne.s32 	%p12, %r7, 0;
	@%p12 bra 	$L__BB0_12;
	add.s32 	%r32, %r8, -1;
	mul.wide.u32 	%rd16, %r32, 8;
	add.s64 	%rd17, %rd1, %rd16;
	ld.global.f64 	%fd29, [%rd17];
	bra.uni 	$L__BB0_13;
$L__BB0_12:
	ld.shared.f64 	%fd29, [%r11+-8];
$L__BB0_13:
	add.s32 	%r33, %r5, -1;
	setp.ne.s32 	%p13, %r7, %r33;
	@%p13 bra 	$L__BB0_15;
	add.s32 	%r34, %r8, 1;
	mul.wide.u32 	%rd18, %r34, 8;
	add.s64 	%rd19, %rd1, %rd18;
	ld.global.f64 	%fd30, [%rd19];
	bra.uni 	$L__BB0_16;
$L__BB0_15:
	ld.shared.f64 	%fd30, [%r11+8];
$L__BB0_16:
	st.local.f64 	[%rd2], %fd27;
	st.local.f64 	[%rd2+8], %fd28;
	st.local.f64 	[%rd2+16], %fd29;
	st.local.f64 	[%rd2+24], %fd30;
	setp.leu.f64 	%p14, %fd27, %fd28;
	mov.b64 	%rd45, 1;
	@%p14 bra 	$L__BB0_18;
	st.local.f64 	[%rd2+8], %fd27;
	mov.b64 	%rd45, 0;
$L__BB0_18:
	shl.b64 	%rd23, %rd45, 3;
	add.s64 	%rd24, %rd2, %rd23;
	st.local.f64 	[%rd24], %fd28;
	ld.local.f64 	%fd14, [%rd2+8];
	setp.leu.f64 	%p15, %fd14, %fd29;
	mov.b64 	%rd46, 2;
	@%p15 bra 	$L__BB0_21;
	st.local.f64 	[%rd2+16], %fd14;
	ld.local.f64 	%fd15, [%rd2];
	setp.leu.f64 	%p16, %fd15, %fd29;
	mov.b64 	%rd46, 1;
	@%p16 bra 	$L__BB0_21;
	st.local.f64 	[%rd2+8], %fd15;
	mov.b64 	%rd46, 0;
$L__BB0_21:
	shl.b64 	%rd28, %rd46, 3;
	add.s64 	%rd29, %rd2, %rd28;
	st.local.f64 	[%rd29], %fd29;
	ld.local.f64 	%fd16, [%rd2+24];
	ld.local.f64 	%fd17, [%rd2+16];
	setp.leu.f64 	%p17, %fd17, %fd16;
	mov.b64 	%rd47, 3;
	@%p17 bra 	$L__BB0_25;
	st.local.f64 	[%rd2+24], %fd17;
	ld.local.f64 	%fd18, [%rd2+8];
	setp.leu.f64 	%p18, %fd18, %fd16;
	mov.b64 	%rd47, 2;
	@%p18 bra 	$L__BB0_25;
	st.local.f64 	[%rd2+16], %fd18;
	ld.local.f64 	%fd19, [%rd2];
	setp.leu.f64 	%p19, %fd19, %fd16;
	mov.b64 	%rd47, 1;
	@%p19 bra 	$L__BB0_25;
	st.local.f64 	[%rd2+8], %fd19;
	mov.b64 	%rd47, 0;
$L__BB0_25:
	shl.b64 	%rd34, %rd47, 3;
	add.s64 	%rd35, %rd2, %rd34;
	st.local.f64 	[%rd35], %fd16;
	ld.local.f64 	%fd24, [%rd2+24];
	setp.leu.f64 	%p20, %fd24, %fd31;
	mov.b64 	%rd48, 4;
	@%p20 bra 	$L__BB0_30;
	ld.local.f64 	%fd25, [%rd2+16];
	setp.leu.f64 	%p21, %fd25, %fd31;
	mov.b64 	%rd48, 3;
	@%p21 bra 	$L__BB0_30;
	ld.local.f64 	%fd20, [%rd2+8];
	setp.leu.f64 	%p22, %fd20, %fd31;
	mov.b64 	%rd48, 2;
	@%p22 bra 	$L__BB0_30;
	st.local.f64 	[%rd2+16], %fd20;
	ld.local.f64 	%fd26, [%rd2];
	setp.leu.f64 	%p23, %fd26, %fd31;
	mov.b64 	%rd48, 1;
	@%p23 bra 	$L__BB0_30;
	mov.b64 	%rd48, 0;
$L__BB0_30:
	shl.b64 	%rd40, %rd48, 3;
	add.s64 	%rd41, %rd2, %rd40;
	st.local.f64 	[%rd41], %fd31;
	ld.local.f64 	%fd31, [%rd2+16];
$L__BB0_31:
	cvta.to.global.u64 	%rd42, %rd7;
	add.s64 	%rd44, %rd42, %rd10;
	st.global.f64 	[%rd44], %fd31;
	ret;

}
	// .globl	_Z7reduce1PiS_
.visible .entry _Z7reduce1PiS_(
	.param .u64 .ptr .align 1 _Z7reduce1PiS__param_0,
	.param .u64 .ptr .align 1 _Z7reduce1PiS__param_1
)
{
	.reg .pred 	%p<5>;
	.reg .b32 	%r<18>;
	.reg .b64 	%rd<9>;

	ld.param.u64 	%rd2, [_Z7reduce1PiS__param_0];
	ld.param.u64 	%rd1, [_Z7reduce1PiS__param_1];
	cvta.to.global.u64 	%rd3, %rd2;
	mov.u32 	%r1, %tid.x;
	mov.u32 	%r2, %ctaid.x;
	mov.u32 	%r17, %ntid.x;
	mad.lo.s32 	%r7, %r2, %r17, %r1;
	mul.wide.u32 	%rd4, %r7, 4;
	add.s64 	%rd5, %rd3, %rd4;
	ld.global.u32 	%r8, [%rd5];
	shl.b32 	%r9, %r1, 2;
	mov.u32 	%r10, sdata;
	add.s32 	%r4, %r10, %r9;
	st.shared.u32 	[%r4], %r8;
	bar.sync 	0;
	setp.lt.u32 	%p1, %r17, 2;
	@%p1 bra 	$L__BB1_4;
$L__BB1_1:
	shr.u32 	%r6, %r17, 1;
	setp.ge.u32 	%p2, %r1, %r6;
	@%p2 bra 	$L__BB1_3;
	shl.b32 	%r11, %r6, 2;
	add.s32 	%r12, %r4, %r11;
	ld.shared.u32 	%r13, [%r12];
	ld.shared.u32 	%r14, [%r4];
	add.s32 	%r15, %r14, %r13;
	st.shared.u32 	[%r4], %r15;
$L__BB1_3:
	bar.sync 	0;
	setp.gt.u32 	%p3, %r17, 3;
	mov.u32 	%r17, %r6;
	@%p3 bra 	$L__BB1_1;
$L__BB1_4:
	setp.ne.s32 	%p4, %r1, 0;
	@%p4 bra 	$L__BB1_6;
	ld.shared.u32 	%r16, [sdata];
	cvta.to.global.u64 	%rd6, %rd1;
	mul.wide.u32 	%rd7, %r2, 4;
	add.s64 	%rd8, %rd6, %rd7;
	st.global.u32 	[%rd8], %r16;
$L__BB1_6:
	ret;

}
	// .globl	_ZN3cub18CUB_300001_SM_10006detail11EmptyKernelIvEEvv
.visible .entry _ZN3cub18CUB_300001_SM_10006detail11EmptyKernelIvEEvv()
{


	ret;

}


// ===== COMPILED SASS (sm_100) =====

	.target	sm_100

	.elftype	@"ET_EXEC"


//--------------------- .note.nv.tkinfo           --------------------------
	.section	.note.nv.tkinfo,"",@"SHT_NOTE"
	.sectionflags	@"SHF_NOTE_NV_TKINFO"
	.tkinfo
        /*0018*/ 	.word	0x00000002
        /*0030*/ 	.string	""
        /*0030*/ 	.string	"ptxas"
        /*0030*/ 	.string	"Cuda compilation tools, release 13.0, V13.0.88"
        /*0030*/ 	.string	"Build cuda_13.0.r13.0/compiler.36424714_0"
        /*0030*/ 	.string	"-arch sm_100 -m 64 "



//--------------------- .note.nv.cuinfo           --------------------------
	.section	.note.nv.cuinfo,"",@"SHT_NOTE"
	.sectionflags	@"SHF_NOTE_NV_CUINFO"
        /*0018*/ 	.short	0x0002
        /*001a*/ 	.short	0x0064
        /*001c*/ 	.short	0x0082
	.zero		2


//--------------------- .nv.info                  --------------------------
	.section	.nv.info,"",@"SHT_CUDA_INFO"
	.align	4


	//----- nvinfo : EIATTR_REGCOUNT
	.align		4
        /*0000*/ 	.byte	0x04, 0x2f
        /*0002*/ 	.short	(.L_45 - .L_44)
	.align		4
.L_44:
        /*0004*/ 	.word	index@(_Z6DoIterPdS_)
        /*0008*/ 	.word	0x00000017


	//----- nvinfo : EIATTR_FRAME_SIZE
	.align		4
.L_45:
        /*000c*/ 	.byte	0x04, 0x11
        /*000e*/ 	.short	(.L_47 - .L_46)
	.align		4
.L_46:
        /*0010*/ 	.word	index@(_Z6DoIterPdS_)
        /*0014*/ 	.word	0x00000028


	//----- nvinfo : EIATTR_REGCOUNT
	.align		4
.L_47:
        /*0018*/ 	.byte	0x04, 0x2f
        /*001a*/ 	.short	(.L_49 - .L_48)
	.align		4
.L_48:
        /*001c*/ 	.word	index@(_Z7reduce1PiS_)
        /*0020*/ 	.word	0x0000000b


	//----- nvinfo : EIATTR_FRAME_SIZE
	.align		4
.L_49:
        /*0024*/ 	.byte	0x04, 0x11
        /*0026*/ 	.short	(.L_51 - .L_50)
	.align		4
.L_50:
        /*0028*/ 	.word	index@(_Z7reduce1PiS_)
        /*002c*/ 	.word	0x00000000


	//----- nvinfo : EIATTR_REGCOUNT
	.align		4
.L_51:
        /*0030*/ 	.byte	0x04, 0x2f
        /*0032*/ 	.short	(.L_53 - .L_52)
	.align		4
.L_52:
        /*0034*/ 	.word	index@(_ZN3cub18CUB_300001_SM_10006detail11EmptyKernelIvEEvv)
        /*0038*/ 	.word	0x00000004


	//----- nvinfo : EIATTR_FRAME_SIZE
	.align		4
.L_53:
        /*003c*/ 	.byte	0x04, 0x11
        /*003e*/ 	.short	(.L_55 - .L_54)
	.align		4
.L_54:
        /*0040*/ 	.word	index@(_ZN3cub18CUB_300001_SM_10006detail11EmptyKernelIvEEvv)
        /*0044*/ 	.word	0x00000000


	//----- nvinfo : EIATTR_MIN_STACK_SIZE
	.align		4
.L_55:
        /*0048*/ 	.byte	0x04, 0x12
        /*004a*/ 	.short	(.L_57 - .L_56)
	.align		4
.L_56:
        /*004c*/ 	.word	index@(_ZN3cub18CUB_300001_SM_10006detail11EmptyKernelIvEEvv)
        /*0050*/ 	.word	0x00000000


	//----- nvinfo : EIATTR_MIN_STACK_SIZE
	.align		4
.L_57:
        /*0054*/ 	.byte	0x04, 0x12
        /*0056*/ 	.short	(.L_59 - .L_58)
	.align		4
.L_58:
        /*0058*/ 	.word	index@(_Z7reduce1PiS_)
        /*005c*/ 	.word	0x00000000


	//----- nvinfo : EIATTR_MIN_STACK_SIZE
	.align		4
.L_59:
        /*0060*/ 	.byte	0x04, 0x12
        /*0062*/ 	.short	(.L_61 - .L_60)
	.align		4
.L_60:
        /*0064*/ 	.word	index@(_Z6DoIterPdS_)
        /*0068*/ 	.word	0x00000028
.L_61:


//--------------------- .nv.compat                --------------------------
	.section	.nv.compat,"",@"SHT_CUDA_COMPAT_INFO"
	.align	4
        /*0000*/ 	.byte	0x02, 0x09, 0x00, 0x00, 0x02, 0x02, 0x01, 0x00, 0x02, 0x05, 0x05, 0x00, 0x03, 0x07, 0x01, 0x01
        /*0010*/ 	.byte	0x02, 0x03, 0x00, 0x00, 0x02, 0x06, 0x01, 0x00, 0x04, 0x0b, 0x08, 0x00, 0x01, 0x00, 0x00, 0x00
        /*0020*/ 	.byte	0x00, 0x00, 0x00, 0x00


//--------------------- .nv.info._ZN3cub18CUB_300001_SM_10006detail11EmptyKernelIvEEvv --------------------------
	.section	.nv.info._ZN3cub18CUB_300001_SM_10006detail11EmptyKernelIvEEvv,"",@"SHT_CUDA_INFO"
	.sectionflags	@""
	.align	4


	//----- nvinfo : EIATTR_CUDA_API_VERSION
	.align		4
        /*0000*/ 	.byte	0x04, 0x37
        /*0002*/ 	.short	(.L_63 - .L_62)
.L_62:
        /*0004*/ 	.word	0x00000082


	//----- nvinfo : EIATTR_SPARSE_MMA_MASK
	.align		4
.L_63:
        /*0008*/ 	.byte	0x03, 0x50
        /*000a*/ 	.short	0x0000


	//----- nvinfo : EIATTR_MAXREG_COUNT
	.align		4
        /*000c*/ 	.byte	0x03, 0x1b
        /*000e*/ 	.short	0x00ff


	//----- nvinfo : EIATTR_MERCURY_ISA_VERSION
	.align		4
        /*0010*/ 	.byte	0x03, 0x5f
        /*0012*/ 	.short	0x0101


	//----- nvinfo : EIATTR_VRC_CTA_INIT_COUNT
	.align		4
        /*0014*/ 	.byte	0x02, 0x4a
	.zero		1
	.zero		1


	//----- nvinfo : EIATTR_EXIT_INSTR_OFFSETS
	.align		4
        /*0018*/ 	.byte	0x04, 0x1c
        /*001a*/ 	.short	(.L_65 - .L_64)


	//   ....[0]....
.L_64:
        /*001c*/ 	.word	0x00000010


	//----- nvinfo : EIATTR_SW_WAR
	.align		4
.L_65:
        /*0020*/ 	.byte	0x04, 0x36
        /*0022*/ 	.short	(.L_67 - .L_66)
.L_66:
        /*0024*/ 	.word	0x00000008
.L_67:


//--------------------- .nv.info._Z7reduce1PiS_   --------------------------
	.section	.nv.info._Z7reduce1PiS_,"",@"SHT_CUDA_INFO"
	.sectionflags	@""
	.align	4


	//----- nvinfo : EIATTR_CUDA_API_VERSION
	.align		4
        /*0000*/ 	.byte	0x04, 0x37
        /*0002*/ 	.short	(.L_69 - .L_68)
.L_68:
        /*0004*/ 	.word	0x00000082


	//----- nvinfo : EIATTR_KPARAM_INFO
	.align		4
.L_69:
        /*0008*/ 	.byte	0x04, 0x17
        /*000a*/ 	.short	(.L_71 - .L_70)
.L_70:
        /*000c*/ 	.word	0x00000000
        /*0010*/ 	.short	0x0001
        /*0012*/ 	.short	0x0008
        /*0014*/ 	.byte	0x00, 0xf5, 0x21, 0x00


	//----- nvinfo : EIATTR_KPARAM_INFO
	.align		4
.L_71:
        /*0018*/ 	.byte	0x04, 0x17
        /*001a*/ 	.short	(.L_73 - .L_72)
.L_72:
        /*001c*/ 	.word	0x00000000
        /*0020*/ 	.short	0x0000
        /*0022*/ 	.short	0x0000
        /*0024*/ 	.byte	0x00, 0xf5, 0x21, 0x00


	//----- nvinfo : EIATTR_SPARSE_MMA_MASK
	.align		4
.L_73:
        /*0028*/ 	.byte	0x03, 0x50
        /*002a*/ 	.short	0x0000


	//----- nvinfo : EIATTR_MAXREG_COUNT
	.align		4
        /*002c*/ 	.byte	0x03, 0x1b
        /*002e*/ 	.short	0x00ff


	//----- nvinfo : EIATTR_NUM_BARRIERS
	.align		4
        /*0030*/ 	.byte	0x02, 0x4c
        /*0032*/ 	.byte	0x01
	.zero		1


	//----- nvinfo : EIATTR_MERCURY_ISA_VERSION
	.align		4
        /*0034*/ 	.byte	0x03, 0x5f
        /*0036*/ 	.short	0x0101


	//----- nvinfo : EIATTR_VRC_CTA_INIT_COUNT
	.align		4
        /*0038*/ 	.byte	0x02, 0x4a
	.zero		1
	.zero		1


	//----- nvinfo : EIATTR_EXIT_INSTR_OFFSETS
	.align		4
        /*003c*/ 	.byte	0x04, 0x1c
        /*003e*/ 	.short	(.L_75 - .L_74)


	//   ....[0]....
.L_74:
        /*0040*/ 	.word	0x000001e0


	//   ....[1]....
        /*0044*/ 	.word	0x00000260


	//----- nvinfo : EIATTR_CBANK_PARAM_SIZE
	.align		4
.L_75:
        /*0048*/ 	.byte	0x03, 0x19
        /*004a*/ 	.short	0x0010


	//----- nvinfo : EIATTR_PARAM_CBANK
	.align		4
        /*004c*/ 	.byte	0x04, 0x0a
        /*004e*/ 	.short	(.L_77 - .L_76)
	.align		4
.L_76:
        /*0050*/ 	.word	index@(.nv.constant0._Z7reduce1PiS_)
        /*0054*/ 	.short	0x0380
        /*0056*/ 	.short	0x0010


	//----- nvinfo : EIATTR_SW_WAR
	.align		4
.L_77:
        /*0058*/ 	.byte	0x04, 0x36
        /*005a*/ 	.short	(.L_79 - .L_78)
.L_78:
        /*005c*/ 	.word	0x00000008
.L_79:


//--------------------- .nv.info._Z6DoIterPdS_    --------------------------
	.section	.nv.info._Z6DoIterPdS_,"",@"SHT_CUDA_INFO"
	.sectionflags	@""
	.align	4


	//----- nvinfo : EIATTR_CUDA_API_VERSION
	.align		4
        /*0000*/ 	.byte	0x04, 0x37
        /*0002*/ 	.short	(.L_81 - .L_80)
.L_80:
        /*0004*/ 	.word	0x00000082


	//----- nvinfo : EIATTR_KPARAM_INFO
	.align		4
.L_81:
        /*0008*/ 	.byte	0x04, 0x17
        /*000a*/ 	.short	(.L_83 - .L_82)
.L_82:
        /*000c*/ 	.word	0x00000000
        /*0010*/ 	.short	0x0001
        /*0012*/ 	.short	0x0008
        /*0014*/ 	.byte	0x00, 0xf5, 0x21, 0x00


	//----- nvinfo : EIATTR_KPARAM_INFO
	.align		4
.L_83:
        /*0018*/ 	.byte	0x04, 0x17
        /*001a*/ 	.short	(.L_85 - .L_84)
.L_84:
        /*001c*/ 	.word	0x00000000
        /*0020*/ 	.short	0x0000
        /*0022*/ 	.short	0x0000
        /*0024*/ 	.byte	0x00, 0xf5, 0x21, 0x00


	//----- nvinfo : EIATTR_SPARSE_MMA_MASK
	.align		4
.L_85:
        /*0028*/ 	.byte	0x03, 0x50
        /*002a*/ 	.short	0x0000


	//----- nvinfo : EIATTR_MAXREG_COUNT
	.align		4
        /*002c*/ 	.byte	0x03, 0x1b
        /*002e*/ 	.short	0x00ff


	//----- nvinfo : EIATTR_NUM_BARRIERS
	.align		4
        /*0030*/ 	.byte	0x02, 0x4c
        /*0032*/ 	.byte	0x01
	.zero		1


	//----- nvinfo : EIATTR_MERCURY_ISA_VERSION
	.align		4
        /*0034*/ 	.byte	0x03, 0x5f
        /*0036*/ 	.short	0x0101


	//----- nvinfo : EIATTR_VRC_CTA_INIT_COUNT
	.align		4
        /*0038*/ 	.byte	0x02, 0x4a
	.zero		1
	.zero		1


	//----- nvinfo : EIATTR_EXIT_INSTR_OFFSETS
	.align		4
        /*003c*/ 	.byte	0x04, 0x1c
        /*003e*/ 	.short	(.L_87 - .L_86)


	//   ....[0]....
.L_86:
        /*0040*/ 	.word	0x00000860


	//----- nvinfo : EIATTR_CRS_STACK_SIZE
	.align		4
.L_87:
        /*0044*/ 	.byte	0x04, 0x1e
        /*0046*/ 	.short	(.L_89 - .L_88)
.L_88:
        /*0048*/ 	.word	0x00000000


	//----- nvinfo : EIATTR_CBANK_PARAM_SIZE
	.align		4
.L_89:
        /*004c*/ 	.byte	0x03, 0x19
        /*004e*/ 	.short	0x0010


	//----- nvinfo : EIATTR_PARAM_CBANK
	.align		4
        /*0050*/ 	.byte	0x04, 0x0a
        /*0052*/ 	.short	(.L_91 - .L_90)
	.align		4
.L_90:
        /*0054*/ 	.word	index@(.nv.constant0._Z6DoIterPdS_)
        /*0058*/ 	.short	0x0380
        /*005a*/ 	.short	0x0010


	//----- nvinfo : EIATTR_SW_WAR
	.align		4
.L_91:
        /*005c*/ 	.byte	0x04, 0x36
        /*005e*/ 	.short	(.L_93 - .L_92)
.L_92:
        /*0060*/ 	.word	0x00000008
.L_93:


//--------------------- .nv.callgraph             --------------------------
	.section	.nv.callgraph,"",@"SHT_CUDA_CALLGRAPH"
	.align	4
	.sectionentsize	8
	.align		4
        /*0000*/ 	.word	0x00000000
	.align		4
        /*0004*/ 	.word	0xffffffff
	.align		4
        /*0008*/ 	.word	0x00000000
	.align		4
        /*000c*/ 	.word	0xfffffffe
	.align		4
        /*0010*/ 	.word	0x00000000
	.align		4
        /*0014*/ 	.word	0xfffffffd
	.align		4
        /*0018*/ 	.word	0x00000000
	.align		4
        /*001c*/ 	.word	0xfffffffc


//--------------------- .nv.constant3             --------------------------
	.section	.nv.constant3,"a",@progbits
	.align	4
.nv.constant3:
	.type		n,@object
	.size		n,(.L_0 - n)
n:
	.zero		4
.L_0:


//--------------------- .nv.constant4             --------------------------
	.section	.nv.constant4,"a",@progbits
	.align	8
	.align		8
.nv.constant4:
        /*0000*/ 	.dword	_ZN34_INTERNAL_bcef3f42_4_k_cu_d8327bb24cuda3std3__45__cpo5beginE
	.align		8
        /*0008*/ 	.dword	_ZN34_INTERNAL_bcef3f42_4_k_cu_d8327bb24cuda3std3__45__cpo3endE
	.align		8
        /*0010*/ 	.dword	_ZN34_INTERNAL_bcef3f42_4_k_cu_d8327bb24cuda3std3__45__cpo6cbeginE
	.align		8
        /*0018*/ 	.dword	_ZN34_INTERNAL_bcef3f42_4_k_cu_d8327bb24cuda3std3__45__cpo4cendE
	.align		8
        /*0020*/ 	.dword	_ZN34_INTERNAL_bcef3f42_4_k_cu_d8327bb24cuda3std3__45__cpo6rbeginE
	.align		8
        /*0028*/ 	.dword	_ZN34_INTERNAL_bcef3f42_4_k_cu_d8327bb24cuda3std3__45__cpo4rendE
	.align		8
        /*0030*/ 	.dword	_ZN34_INTERNAL_bcef3f42_4_k_cu_d8327bb24cuda3std3__45__cpo7crbeginE
	.align		8
        /*0038*/ 	.dword	_ZN34_INTERNAL_bcef3f42_4_k_cu_d8327bb24cuda3std3__45__cpo5crendE
	.align		8
        /*0040*/ 	.dword	_ZN34_INTERNAL_bcef3f42_4_k_cu_d8327bb24cuda3std3__436_GLOBAL__N__bcef3f42_4_k_cu_d8327bb26ignoreE
	.align		8
        /*0048*/ 	.dword	_ZN34_INTERNAL_bcef3f42_4_k_cu_d8327bb24cuda3std3__419piecewise_constructE
	.align		8
        /*0050*/ 	.dword	_ZN34_INTERNAL_bcef3f42_4_k_cu_d8327bb24cuda3std3__48in_placeE
	.align		8
        /*0058*/ 	.dword	_ZN34_INTERNAL_bcef3f42_4_k_cu_d8327bb24cuda3std3__420unreachable_sentinelE
	.align		8
        /*0060*/ 	.dword	_ZN34_INTERNAL_bcef3f42_4_k_cu_d8327bb24cuda3std3__47nulloptE
	.align		8
        /*0068*/ 	.dword	_ZN34_INTERNAL_bcef3f42_4_k_cu_d8327bb24cuda3std3__48unexpectE
	.align		8
        /*0070*/ 	.dword	_ZN34_INTERNAL_bcef3f42_4_k_cu_d8327bb24cuda3std6ranges3__45__cpo4swapE
	.align		8
        /*0078*/ 	.dword	_ZN34_INTERNAL_bcef3f42_4_k_cu_d8327bb24cuda3std6ranges3__45__cpo9iter_moveE
	.align		8
        /*0080*/ 	.dword	_ZN34_INTERNAL_bcef3f42_4_k_cu_d8327bb24cuda3std6ranges3__45__cpo5beginE
	.align		8
        /*0088*/ 	.dword	_ZN34_INTERNAL_bcef3f42_4_k_cu_d8327bb24cuda3std6ranges3__45__cpo3endE
	.align		8
        /*0090*/ 	.dword	_ZN34_INTERNAL_bcef3f42_4_k_cu_d8327bb24cuda3std6ranges3__45__cpo6cbeginE
	.align		8
        /*0098*/ 	.dword	_ZN34_INTERNAL_bcef3f42_4_k_cu_d8327bb24cuda3std6ranges3__45__cpo4cendE
	.align		8
        /*00a0*/ 	.dword	_ZN34_INTERNAL_bcef3f42_4_k_cu_d8327bb24cuda3std6ranges3__45__cpo7advanceE
	.align		8
        /*00a8*/ 	.dword	_ZN34_INTERNAL_bcef3f42_4_k_cu_d8327bb24cuda3std6ranges3__45__cpo9iter_swapE
	.align		8
        /*00b0*/ 	.dword	_ZN34_INTERNAL_bcef3f42_4_k_cu_d8327bb24cuda3std6ranges3__45__cpo4nextE
	.align		8
        /*00b8*/ 	.dword	_ZN34_INTERNAL_bcef3f42_4_k_cu_d8327bb24cuda3std6ranges3__45__cpo4prevE
	.align		8
        /*00c0*/ 	.dword	_ZN34_INTERNAL_bcef3f42_4_k_cu_d8327bb24cuda3std6ranges3__45__cpo4dataE
	.align		8
        /*00c8*/ 	.dword	_ZN34_INTERNAL_bcef3f42_4_k_cu_d8327bb24cuda3std6ranges3__45__cpo5cdataE
	.align		8
        /*00d0*/ 	.dword	_ZN34_INTERNAL_bcef3f42_4_k_cu_d8327bb24cuda3std6ranges3__45__cpo4sizeE
	.align		8
        /*00d8*/ 	.dword	_ZN34_INTERNAL_bcef3f42_4_k_cu_d8327bb24cuda3std6ranges3__45__cpo5ssizeE
	.align		8
        /*00e0*/ 	.dword	_ZN34_INTERNAL_bcef3f42_4_k_cu_d8327bb24cuda3std6ranges3__45__cpo8distanceE
	.align		8
        /*00e8*/ 	.dword	_ZN34_INTERNAL_bcef3f42_4_k_cu_d8327bb26thrust24THRUST_300001_SM_1000_NS8cuda_cub3parE
	.align		8
        /*00f0*/ 	.dword	_ZN34_INTERNAL_bcef3f42_4_k_cu_d8327bb26thrust24THRUST_300001_SM_1000_NS8cuda_cub10par_nosyncE
	.align		8
        /*00f8*/ 	.dword	_ZN34_INTERNAL_bcef3f42_4_k_cu_d8327bb26thrust24THRUST_300001_SM_1000_NS6system6detail10sequential3seqE
	.align		8
        /*0100*/ 	.dword	_ZN34_INTERNAL_bcef3f42_4_k_cu_d8327bb26thrust24THRUST_300001_SM_1000_NS12placeholders2_1E
	.align		8
        /*0108*/ 	.dword	_ZN34_INTERNAL_bcef3f42_4_k_cu_d8327bb26thrust24THRUST_300001_SM_1000_NS12placeholders2_2E
	.align		8
        /*0110*/ 	.dword	_ZN34_INTERNAL_bcef3f42_4_k_cu_d8327bb26thrust24THRUST_300001_SM_1000_NS12placeholders2_3E
	.align		8
        /*0118*/ 	.dword	_ZN34_INTERNAL_bcef3f42_4_k_cu_d8327bb26thrust24THRUST_300001_SM_1000_NS12placeholders2_4E
	.align		8
        /*0120*/ 	.dword	_ZN34_INTERNAL_bcef3f42_4_k_cu_d8327bb26thrust24THRUST_300001_SM_1000_NS12placeholders2_5E
	.align		8
        /*0128*/ 	.dword	_ZN34_INTERNAL_bcef3f42_4_k_cu_d8327bb26thrust24THRUST_300001_SM_1000_NS12placeholders2_6E
	.align		8
        /*0130*/ 	.dword	_ZN34_INTERNAL_bcef3f42_4_k_cu_d8327bb26thrust24THRUST_300001_SM_1000_NS12placeholders2_7E
	.align		8
        /*0138*/ 	.dword	_ZN34_INTERNAL_bcef3f42_4_k_cu_d8327bb26thrust24THRUST_300001_SM_1000_NS12placeholders2_8E
	.align		8
        /*0140*/ 	.dword	_ZN34_INTERNAL_bcef3f42_4_k_cu_d8327bb26thrust24THRUST_300001_SM_1000_NS12placeholders2_9E
	.align		8
        /*0148*/ 	.dword	_ZN34_INTERNAL_bcef3f42_4_k_cu_d8327bb26thrust24THRUST_300001_SM_1000_NS12placeholders3_10E
	.align		8
        /*0150*/ 	.dword	_ZN34_INTERNAL_bcef3f42_4_k_cu_d8327bb26thrust24THRUST_300001_SM_1000_NS3seqE


//--------------------- .text._ZN3cub18CUB_300001_SM_10006detail11EmptyKernelIvEEvv --------------------------
	.section	.text._ZN3cub18CUB_300001_SM_10006detail11EmptyKernelIvEEvv,"ax",@progbits
	.align	128
        .global         _ZN3cub18CUB_300001_SM_10006detail11EmptyKernelIvEEvv
        .type           _ZN3cub18CUB_300001_SM_10006detail11EmptyKernelIvEEvv,@function
        .size           _ZN3cub18CUB_300001_SM_10006detail11EmptyKernelIvEEvv,(.L_x_15 - _ZN3cub18CUB_300001_SM_10006detail11EmptyKernelIvEEvv)
        .other          _ZN3cub18CUB_300001_SM_10006detail11EmptyKernelIvEEvv,@"STO_CUDA_ENTRY STV_DEFAULT"
_ZN3cub18CUB_300001_SM_10006detail11EmptyKernelIvEEvv:
.text._ZN3cub18CUB_300001_SM_10006detail11EmptyKernelIvEEvv:
[----:B------:R-:W-:Y:S01]  /*0000*/  LDC R1, c[0x0][0x37c] ;  /* 0x0000df00ff017b82 */ /* 0x000fe20000000800 */
[----:B------:R-:W-:Y:S05]  /*0010*/  EXIT ;  /* 0x000000000000794d */ /* 0x000fea0003800000 */
.L_x_0:
[----:B------:R-:W-:-:S00]  /*0020*/  BRA `(.L_x_0) ;  /* 0xfffffffc00fc7947 */ /* 0x000fc0000383ffff */
[----:B------:R-:W-:-:S00]  /*0030*/  NOP ;  /* 0x0000000000007918 */ /* 0x000fc00000000000 */
        /* <DEDUP_REMOVED lines=12> */
.L_x_15:


//--------------------- .text._Z7reduce1PiS_      --------------------------
	.section	.text._Z7reduce1PiS_,"ax",@progbits
	.align	128
        .global         _Z7reduce1PiS_
        .type           _Z7reduce1PiS_,@function
        .size           _Z7reduce1PiS_,(.L_x_16 - _Z7reduce1PiS_)
        .other          _Z7reduce1PiS_,@"STO_CUDA_ENTRY STV_DEFAULT"
_Z7reduce1PiS_:
.text._Z7reduce1PiS_:
[----:B------:R-:W-:Y:S01]  /*0000*/  LDC R1, c[0x0][0x37c] ;  /* 0x0000df00ff017b82 */ /* 0x000fe20000000800 */
[----:B------:R-:W0:Y:S07]  /*0010*/  S2R R6, SR_TID.X ;  /* 0x0000000000067919 */ /* 0x000e2e0000002100 */
[----:B------:R-:W1:Y:S01]  /*0020*/  LDC.64 R2, c[0x0][0x380] ;  /* 0x0000e000ff027b82 */ /* 0x000e620000000a00 */
[----:B------:R-:W0:Y:S01]  /*0030*/  LDCU UR8, c[0x0][0x360] ;  /* 0x00006c00ff0877ac */ /* 0x000e220008000800 */
[----:B------:R-:W0:Y:S01]  /*0040*/  S2R R7, SR_CTAID.X ;  /* 0x0000000000077919 */ /* 0x000e220000002500 */
[----:B------:R-:W2:Y:S01]  /*0050*/  LDCU.64 UR6, c[0x0][0x358] ;  /* 0x00006b00ff0677ac */ /* 0x000ea20008000a00 */
[----:B0-----:R-:W-:-:S04]  /*0060*/  IMAD R5, R7, UR8, R6 ;  /* 0x0000000807057c24 */ /* 0x001fc8000f8e0206 */
[----:B-1----:R-:W-:-:S06]  /*0070*/  IMAD.WIDE.U32 R2, R5, 0x4, R2 ;  /* 0x0000000405027825 */ /* 0x002fcc00078e0002 */
[----:B--2---:R-:W2:Y:S01]  /*0080*/  LDG.E R2, desc[UR6][R2.64] ;  /* 0x0000000602027981 */ /* 0x004ea2000c1e1900 */
[----:B------:R-:W0:Y:S01]  /*0090*/  S2UR UR5, SR_CgaCtaId ;  /* 0x00000000000579c3 */ /* 0x000e220000008800 */
[----:B------:R-:W-:Y:S01]  /*00a0*/  UMOV UR4, 0x400 ;  /* 0x0000040000047882 */ /* 0x000fe20000000000 */
[----:B------:R-:W-:Y:S01]  /*00b0*/  UISETP.GE.U32.AND UP0, UPT, UR8, 0x2, UPT ;  /* 0x000000020800788c */ /* 0x000fe2000bf06070 */
[----:B------:R-:W-:Y:S01]  /*00c0*/  ISETP.NE.AND P0, PT, R6, RZ, PT ;  /* 0x000000ff0600720c */ /* 0x000fe20003f05270 */
[----:B0-----:R-:W-:-:S06]  /*00d0*/  ULEA UR4, UR5, UR4, 0x18 ;  /* 0x0000000405047291 */ /* 0x001fcc000f8ec0ff */
[----:B------:R-:W-:-:S05]  /*00e0*/  LEA R5, R6, UR4, 0x2 ;  /* 0x0000000406057c11 */ /* 0x000fca000f8e10ff */
[----:B--2---:R0:W-:Y:S01]  /*00f0*/  STS [R5], R2 ;  /* 0x0000000205007388 */ /* 0x0041e20000000800 */
[----:B------:R-:W-:Y:S06]  /*0100*/  BAR.SYNC.DEFER_BLOCKING 0x0 ;  /* 0x0000000000007b1d */ /* 0x000fec0000010000 */
[----:B------:R-:W-:Y:S05]  /*0110*/  BRA.U !UP0, `(.L_x_1) ;  /* 0x0000000108307547 */ /* 0x000fea000b800000 */
[----:B------:R-:W-:-:S07]  /*0120*/  IMAD.U32 R0, RZ, RZ, UR8 ;  /* 0x00000008ff007e24 */ /* 0x000fce000f8e00ff */
.L_x_2:
[----:B------:R-:W-:-:S04]  /*0130*/  SHF.R.U32.HI R8, RZ, 0x1, R0 ;  /* 0x00000001ff087819 */ /* 0x000fc80000011600 */
[----:B------:R-:W-:-:S13]  /*0140*/  ISETP.GE.U32.AND P1, PT, R6, R8, PT ;  /* 0x000000080600720c */ /* 0x000fda0003f26070 */
[----:B0-----:R-:W-:Y:S01]  /*0150*/  @!P1 IMAD R2, R8, 0x4, R5 ;  /* 0x0000000408029824 */ /* 0x001fe200078e0205 */
[----:B------:R-:W-:Y:S05]  /*0160*/  @!P1 LDS R3, [R5] ;  /* 0x0000000005039984 */ /* 0x000fea0000000800 */
[----:B------:R-:W0:Y:S02]  /*0170*/  @!P1 LDS R2, [R2] ;  /* 0x0000000002029984 */ /* 0x000e240000000800 */
[----:B0-----:R-:W-:-:S05]  /*0180*/  @!P1 IADD3 R4, PT, PT, R2, R3, RZ ;  /* 0x0000000302049210 */ /* 0x001fca0007ffe0ff */
[----:B------:R1:W-:Y:S01]  /*0190*/  @!P1 STS [R5], R4 ;  /* 0x0000000405009388 */ /* 0x0003e20000000800 */
[----:B------:R-:W-:Y:S01]  /*01a0*/  BAR.SYNC.DEFER_BLOCKING 0x0 ;  /* 0x0000000000007b1d */ /* 0x000fe20000010000 */
[----:B------:R-:W-:Y:S01]  /*01b0*/  ISETP.GT.U32.AND P1, PT, R0, 0x3, PT ;  /* 0x000000030000780c */ /* 0x000fe20003f24070 */
[----:B------:R-:W-:-:S12]  /*01c0*/  IMAD.MOV.U32 R0, RZ, RZ, R8 ;  /* 0x000000ffff007224 */ /* 0x000fd800078e0008 */
[----:B-1----:R-:W-:Y:S05]  /*01d0*/  @P1 BRA `(.L_x_2) ;  /* 0xfffffffc00d41947 */ /* 0x002fea000383ffff */
.L_x_1:
[----:B------:R-:W-:Y:S05]  /*01e0*/  @P0 EXIT ;  /* 0x000000000000094d */ /* 0x000fea0003800000 */
[----:B------:R-:W1:Y:S01]  /*01f0*/  S2UR UR5, SR_CgaCtaId ;  /* 0x00000000000579c3 */ /* 0x000e620000008800 */
[----:B------:R-:W-:-:S07]  /*0200*/  UMOV UR4, 0x400 ;  /* 0x0000040000047882 */ /* 0x000fce0000000000 */
[----:B0-----:R-:W0:Y:S01]  /*0210*/  LDC.64 R2, c[0x0][0x388] ;  /* 0x0000e200ff027b82 */ /* 0x001e220000000a00 */
[----:B-1----:R-:W-:Y:S01]  /*0220*/  ULEA UR4, UR5, UR4, 0x18 ;  /* 0x0000000405047291 */ /* 0x002fe2000f8ec0ff */
[----:B0-----:R-:W-:-:S08]  /*0230*/  IMAD.WIDE.U32 R2, R7, 0x4, R2 ;  /* 0x0000000407027825 */ /* 0x001fd000078e0002 */
[----:B------:R-:W0:Y:S04]  /*0240*/  LDS R5, [UR4] ;  /* 0x00000004ff057984 */ /* 0x000e280008000800 */
[----:B0-----:R-:W-:Y:S01]  /*0250*/  STG.E desc[UR6][R2.64], R5 ;  /* 0x0000000502007986 */ /* 0x001fe2000c101906 */
[----:B------:R-:W-:Y:S05]  /*0260*/  EXIT ;  /* 0x000000000000794d */ /* 0x000fea0003800000 */
.L_x_3:
        /* <DEDUP_REMOVED lines=9> */
.L_x_16:


//--------------------- .text._Z6DoIterPdS_       --------------------------
	.section	.text._Z6DoIterPdS_,"ax",@progbits
	.align	128
        .global         _Z6DoIterPdS_
        .type           _Z6DoIterPdS_,@function
        .size           _Z6DoIterPdS_,(.L_x_17 - _Z6DoIterPdS_)
        .other          _Z6DoIterPdS_,@"STO_CUDA_ENTRY STV_DEFAULT"
_Z6DoIterPdS_:
.text._Z6DoIterPdS_:
[----:B------:R-:W0:Y:S01]  /*0000*/  LDC R1, c[0x0][0x37c] ;  /* 0x0000df00ff017b82 */ /* 0x000e220000000800 */
[----:B------:R-:W1:Y:S07]  /*0010*/  S2R R7, SR_TID.X ;  /* 0x0000000000077919 */ /* 0x000e6e0000002100 */
[----:B------:R-:W-:Y:S01]  /*0020*/  S2UR UR5, SR_CTAID.Y ;  /* 0x00000000000579c3 */ /* 0x000fe20000002600 */
[----:B------:R-:W2:Y:S01]  /*0030*/  LDCU UR9, c[0x0][0x374] ;  /* 0x00006e80ff0977ac */ /* 0x000ea20008000800 */
[----:B0-----:R-:W-:Y:S01]  /*0040*/  IADD3 R1, PT, PT, R1, -0x28, RZ ;  /* 0xffffffd801017810 */ /* 0x001fe20007ffe0ff */
[----:B------:R-:W0:Y:S01]  /*0050*/  S2R R16, SR_TID.Y ;  /* 0x0000000000107919 */ /* 0x000e220000002200 */
[----:B------:R-:W3:Y:S04]  /*0060*/  LDCU.64 UR6, c[0x0][0x358] ;  /* 0x00006b00ff0677ac */ /* 0x000ee80008000a00 */
[----:B------:R-:W2:Y:S08]  /*0070*/  S2UR UR8, SR_CTAID.X ;  /* 0x00000000000879c3 */ /* 0x000eb00000002500 */
[----:B------:R-:W1:Y:S08]  /*0080*/  LDC R6, c[0x0][0x360] ;  /* 0x0000d800ff067b82 */ /* 0x000e700000000800 */
[----:B------:R-:W0:Y:S08]  /*0090*/  LDC R11, c[0x0][0x364] ;  /* 0x0000d900ff0b7b82 */ /* 0x000e300000000800 */
[----:B------:R-:W4:Y:S01]  /*00a0*/  LDC.64 R4, c[0x0][0x380] ;  /* 0x0000e000ff047b82 */ /* 0x000f220000000a00 */
[----:B--2---:R-:W-:-:S06]  /*00b0*/  UIMAD UR4, UR8, UR9, UR5 ;  /* 0x00000009080472a4 */ /* 0x004fcc000f8e0205 */
[----:B-1----:R-:W-:-:S04]  /*00c0*/  IMAD R14, R6, UR4, R7 ;  /* 0x00000004060e7c24 */ /* 0x002fc8000f8e0207 */
[----:B0-----:R-:W-:-:S04]  /*00d0*/  IMAD R14, R14, R11, R16 ;  /* 0x0000000b0e0e7224 */ /* 0x001fc800078e0210 */
[----:B----4-:R-:W-:-:S06]  /*00e0*/  IMAD.WIDE.U32 R2, R14, 0x8, R4 ;  /* 0x000000080e027825 */ /* 0x010fcc00078e0004 */
[----:B---3--:R-:W5:Y:S01]  /*00f0*/  LDG.E.64 R2, desc[UR6][R2.64] ;  /* 0x0000000602027981 */ /* 0x008f62000c1e1b00 */
[----:B------:R-:W-:Y:S01]  /*0100*/  LOP3.LUT P0, RZ, R7, UR8, RZ, 0xfc, !PT ;  /* 0x0000000807ff7c12 */ /* 0x000fe2000f80fcff */
[----:B------:R-:W-:Y:S01]  /*0110*/  BSSY.RECONVERGENT B0, `(.L_x_4) ;  /* 0x000000a000007945 */ /* 0x000fe20003800200 */
[----:B------:R-:W-:-:S11]  /*0120*/  PLOP3.LUT P1, PT, PT, PT, PT, 0x8, 0x80 ;  /* 0x000000000080781c */ /* 0x000fd60003f2e170 */
[----:B------:R-:W-:Y:S05]  /*0130*/  @!P0 BRA `(.L_x_5) ;  /* 0x00000000001c8947 */ /* 0x000fea0003800000 */
[----:B------:R-:W0:Y:S01]  /*0140*/  LDCU UR4, c[0x3][URZ] ;  /* 0x00c00000ff0477ac */ /* 0x000e220008000800 */
[----:B------:R-:W-:Y:S01]  /*0150*/  IMAD R0, R6, UR8, R7 ;  /* 0x0000000806007c24 */ /* 0x000fe2000f8e0207 */
[----:B------:R-:W-:Y:S01]  /*0160*/  LOP3.LUT P0, RZ, R16, UR5, RZ, 0xfc, !PT ;  /* 0x0000000510ff7c12 */ /* 0x000fe2000f80fcff */
[----:B0-----:R-:W-:-:S06]  /*0170*/  UIADD3 UR4, UPT, UPT, UR4, -0x1, URZ ;  /* 0xffffffff04047890 */ /* 0x001fcc000fffe0ff */
[----:B------:R-:W-:-:S13]  /*0180*/  ISETP.GE.U32.OR P0, PT, R0, UR4, !P0 ;  /* 0x0000000400007c0c */ /* 0x000fda000c706470 */
[----:B------:R-:W-:-:S05]  /*0190*/  @!P0 IMAD R0, R11, UR5, R16 ;  /* 0x000000050b008c24 */ /* 0x000fca000f8e0210 */
[----:B------:R-:W-:-:S13]  /*01a0*/  @!P0 ISETP.LT.U32.AND P1, PT, R0, UR4, PT ;  /* 0x0000000400008c0c */ /* 0x000fda000bf21070 */
.L_x_5:
[----:B------:R-:W-:Y:S05]  /*01b0*/  BSYNC.RECONVERGENT B0 ;  /* 0x0000000000007941 */ /* 0x000fea0003800200 */
.L_x_4:
[----:B------:R-:W0:Y:S01]  /*01c0*/  S2UR UR5, SR_CgaCtaId ;  /* 0x00000000000579c3 */ /* 0x000e220000008800 */
[----:B------:R-:W-:Y:S01]  /*01d0*/  UMOV UR4, 0x400 ;  /* 0x0000040000047882 */ /* 0x000fe20000000000 */
[----:B------:R-:W-:Y:S01]  /*01e0*/  IMAD R0, R11, R7, R16 ;  /* 0x000000070b007224 */ /* 0x000fe200078e0210 */
[----:B------:R-:W-:Y:S01]  /*01f0*/  BSSY.RECONVERGENT B0, `(.L_x_6) ;  /* 0x0000063000007945 */ /* 0x000fe20003800200 */
[----:B0-----:R-:W-:-:S06]  /*0200*/  ULEA UR4, UR5, UR4, 0x18 ;  /* 0x0000000405047291 */ /* 0x001fcc000f8ec0ff */
[----:B------:R-:W-:Y:S02]  /*0210*/  LEA R10, R0, UR4, 0x3 ;  /* 0x00000004000a7c11 */ /* 0x000fe4000f8e18ff */
[----:B------:R-:W-:-:S03]  /*0220*/  LEA R12, R7, UR4, 0x3 ;  /* 0x00000004070c7c11 */ /* 0x000fc6000f8e18ff */
[----:B-----5:R0:W-:Y:S04]  /*0230*/  STS.64 [R10], R2 ;  /* 0x000000020a007388 */ /* 0x0201e80000000a00 */
[----:B------:R-:W1:Y:S01]  /*0240*/  LDS.64 R12, [R12] ;  /* 0x000000000c0c7984 */ /* 0x000e620000000a00 */
[----:B------:R-:W-:Y:S06]  /*0250*/  BAR.SYNC.DEFER_BLOCKING 0x0 ;  /* 0x0000000000007b1d */ /* 0x000fec0000010000 */
[----:B------:R-:W-:Y:S05]  /*0260*/  @!P1 BRA `(.L_x_7) ;  /* 0x00000004006c9947 */ /* 0x000fea0003800000 */
[----:B------:R-:W-:Y:S01]  /*0270*/  ISETP.NE.AND P0, PT, R7, RZ, PT ;  /* 0x000000ff0700720c */ /* 0x000fe20003f05270 */
[----:B------:R-:W-:Y:S01]  /*0280*/  VIADD R8, R11, 0xffffffff ;  /* 0xffffffff0b087836 */ /* 0x000fe20000000000 */
[----:B------:R-:W-:Y:S02]  /*0290*/  ISETP.NE.AND P1, PT, R7, R6, PT ;  /* 0x000000060700720c */ /* 0x000fe40003f25270 */
[C---:B------:R-:W-:Y:S02]  /*02a0*/  ISETP.NE.AND P2, PT, R16.reuse, RZ, PT ;  /* 0x000000ff1000720c */ /* 0x040fe40003f45270 */
[----:B------:R-:W-:-:S07]  /*02b0*/  ISETP.NE.AND P3, PT, R16, R8, PT ;  /* 0x000000081000720c */ /* 0x000fce0003f65270 */
[----:B------:R-:W-:Y:S02]  /*02c0*/  @!P0 IADD3 R7, PT, PT, RZ, -UR9, RZ ;  /* 0x80000009ff078c10 */ /* 0x000fe4000fffe0ff */
[----:B0-----:R-:W-:-:S03]  /*02d0*/  @!P1 IMAD R3, R11, UR9, R14 ;  /* 0x000000090b039c24 */ /* 0x001fc6000f8e020e */
[----:B------:R-:W-:Y:S02]  /*02e0*/  @!P0 IMAD R7, R11, R7, R14 ;  /* 0x000000070b078224 */ /* 0x000fe400078e020e */
[----:B------:R-:W-:-:S04]  /*02f0*/  @!P1 IMAD.WIDE.U32 R2, R3, 0x8, R4 ;  /* 0x0000000803029825 */ /* 0x000fc800078e0004 */
[----:B------:R-:W-:Y:S02]  /*0300*/  @!P0 IMAD.WIDE.U32 R6, R7, 0x8, R4 ;  /* 0x0000000807068825 */ /* 0x000fe400078e0004 */
[----:B------:R-:W2:Y:S04]  /*0310*/  @!P1 LDG.E.64 R2, desc[UR6][R2.64] ;  /* 0x0000000602029981 */ /* 0x000ea8000c1e1b00 */
[----:B------:R-:W3:Y:S01]  /*0320*/  @!P0 LDG.E.64 R6, desc[UR6][R6.64] ;  /* 0x0000000606068981 */ /* 0x000ee2000c1e1b00 */
[C---:B------:R-:W-:Y:S01]  /*0330*/  @!P3 IADD3 R19, PT, PT, R14.reuse, 0x1, RZ ;  /* 0x000000010e13b810 */ /* 0x040fe20007ffe0ff */
[----:B------:R-:W-:-:S04]  /*0340*/  @!P2 VIADD R17, R14, 0xffffffff ;  /* 0xffffffff0e11a836 */ /* 0x000fc80000000000 */
[----:B------:R-:W-:-:S04]  /*0350*/  @!P3 IMAD.WIDE.U32 R18, R19, 0x8, R4 ;  /* 0x000000081312b825 */ /* 0x000fc800078e0004 */
[----:B------:R-:W-:Y:S01]  /*0360*/  @!P2 IMAD.WIDE.U32 R16, R17, 0x8, R4 ;  /* 0x000000081110a825 */ /* 0x000fe200078e0004 */
[----:B------:R-:W4:Y:S04]  /*0370*/  @!P3 LDG.E.64 R8, desc[UR6][R18.64] ;  /* 0x000000061208b981 */ /* 0x000f28000c1e1b00 */
[----:B------:R-:W5:Y:S01]  /*0380*/  @!P2 LDG.E.64 R4, desc[UR6][R16.64] ;  /* 0x000000061004a981 */ /* 0x000f62000c1e1b00 */
[----:B------:R-:W-:Y:S01]  /*0390*/  @P0 IADD3 R0, PT, PT, R0, -R11, RZ ;  /* 0x8000000b00000210 */ /* 0x000fe20007ffe0ff */
[----:B------:R-:W-:-:S03]  /*03a0*/  @P1 IMAD R20, R11, 0x8, R10 ;  /* 0x000000080b141824 */ /* 0x000fc600078e020a */
[----:B------:R-:W-:Y:S02]  /*03b0*/  @P0 LEA R11, R0, UR4, 0x3 ;  /* 0x00000004000b0c11 */ /* 0x000fe4000f8e18ff */
[----:B------:R-:W-:Y:S01]  /*03c0*/  MOV R0, 0x1 ;  /* 0x0000000100007802 */ /* 0x000fe20000000f00 */
[----:B------:R-:W2:Y:S04]  /*03d0*/  @P1 LDS.64 R2, [R20] ;  /* 0x0000000014021984 */ /* 0x000ea80000000a00 */
[----:B------:R-:W3:Y:S04]  /*03e0*/  @P0 LDS.64 R6, [R11] ;  /* 0x000000000b060984 */ /* 0x000ee80000000a00 */
[----:B------:R-:W4:Y:S04]  /*03f0*/  @P3 LDS.64 R8, [R10+0x8] ;  /* 0x000008000a083984 */ /* 0x000f280000000a00 */
[----:B------:R-:W5:Y:S04]  /*0400*/  @P2 LDS.64 R4, [R10+-0x8] ;  /* 0xfffff8000a042984 */ /* 0x000f680000000a00 */
[----:B--2---:R0:W-:Y:S01]  /*0410*/  STL.64 [R1+0x8], R2 ;  /* 0x0000080201007387 */ /* 0x0041e20000100a00 */
[----:B---3--:R-:W-:-:S03]  /*0420*/  DSETP.GT.AND P0, PT, R6, R2, PT ;  /* 0x000000020600722a */ /* 0x008fc60003f04000 */
[----:B------:R0:W-:Y:S04]  /*0430*/  STL.64 [R1], R6 ;  /* 0x0000000601007387 */ /* 0x0001e80000100a00 */
[----:B----4-:R0:W-:Y:S07]  /*0440*/  STL.64 [R1+0x18], R8 ;  /* 0x0000180801007387 */ /* 0x0101ee0000100a00 */
[----:B------:R-:W-:Y:S01]  /*0450*/  @P0 IMAD.MOV.U32 R0, RZ, RZ, RZ ;  /* 0x000000ffff000224 */ /* 0x000fe200078e00ff */
[----:B------:R0:W-:Y:S04]  /*0460*/  @P0 STL.64 [R1+0x8], R6 ;  /* 0x0000080601000387 */ /* 0x0001e80000100a00 */
[----:B------:R-:W-:Y:S01]  /*0470*/  LEA R15, R0, R1, 0x3 ;  /* 0x00000001000f7211 */ /* 0x000fe200078e18ff */
[----:B-----5:R0:W-:Y:S04]  /*0480*/  STL.64 [R1+0x10], R4 ;  /* 0x0000100401007387 */ /* 0x0201e80000100a00 */
[----:B------:R0:W-:Y:S04]  /*0490*/  STL.64 [R15], R2 ;  /* 0x000000020f007387 */ /* 0x0001e80000100a00 */
[----:B------:R-:W2:Y:S01]  /*04a0*/  LDL.64 R10, [R1+0x8] ;  /* 0x00000800010a7983 */ /* 0x000ea20000100a00 */
[----:B------:R-:W-:Y:S01]  /*04b0*/  BSSY.RECONVERGENT B1, `(.L_x_8) ;  /* 0x000000a000017945 */ /* 0x000fe20003800200 */
[----:B------:R-:W-:Y:S01]  /*04c0*/  IMAD.MOV.U32 R0, RZ, RZ, 0x2 ;  /* 0x00000002ff007424 */ /* 0x000fe200078e00ff */
[----:B--2---:R-:W-:-:S14]  /*04d0*/  DSETP.GT.AND P0, PT, R10, R4, PT ;  /* 0x000000040a00722a */ /* 0x004fdc0003f04000 */
[----:B0-----:R-:W-:Y:S05]  /*04e0*/  @!P0 BRA `(.L_x_9) ;  /* 0x0000000000188947 */ /* 0x001fea0003800000 */
[----:B------:R-:W2:Y:S01]  /*04f0*/  LDL.64 R2, [R1] ;  /* 0x0000000001027983 */ /* 0x000ea20000100a00 */
[----:B------:R-:W-:-:S03]  /*0500*/  MOV R0, 0x1 ;  /* 0x0000000100007802 */ /* 0x000fc60000000f00 */
[----:B------:R0:W-:Y:S01]  /*0510*/  STL.64 [R1+0x10], R10 ;  /* 0x0000100a01007387 */ /* 0x0001e20000100a00 */
[----:B--2---:R-:W-:-:S14]  /*0520*/  DSETP.GT.AND P0, PT, R2, R4, PT ;  /* 0x000000040200722a */ /* 0x004fdc0003f04000 */
[----:B------:R0:W-:Y:S01]  /*0530*/  @P0 STL.64 [R1+0x8], R2 ;  /* 0x0000080201000387 */ /* 0x0001e20000100a00 */
[----:B------:R-:W-:-:S07]  /*0540*/  @P0 IMAD.MOV.U32 R0, RZ, RZ, RZ ;  /* 0x000000ffff000224 */ /* 0x000fce00078e00ff */
.L_x_9:
[----:B------:R-:W-:Y:S05]  /*0550*/  BSYNC.RECONVERGENT B1 ;  /* 0x0000000000017941 */ /* 0x000fea0003800200 */
.L_x_8:
[----:B------:R-:W-:-:S05]  /*0560*/  LEA R9, R0, R1, 0x3 ;  /* 0x0000000100097211 */ /* 0x000fca00078e18ff */
[----:B------:R2:W-:Y:S04]  /*0570*/  STL.64 [R9], R4 ;  /* 0x0000000409007387 */ /* 0x0005e80000100a00 */
[----:B------:R-:W3:Y:S04]  /*0580*/  LDL.64 R6, [R1+0x18] ;  /* 0x0000180001067983 */ /* 0x000ee80000100a00 */
[----:B0-----:R-:W3:Y:S01]  /*0590*/  LDL.64 R2, [R1+0x10] ;  /* 0x0000100001027983 */ /* 0x001ee20000100a00 */
[----:B------:R-:W-:Y:S01]  /*05a0*/  BSSY.RECONVERGENT B1, `(.L_x_10) ;  /* 0x000000f000017945 */ /* 0x000fe20003800200 */
[----:B------:R-:W-:Y:S01]  /*05b0*/  IMAD.MOV.U32 R0, RZ, RZ, 0x3 ;  /* 0x00000003ff007424 */ /* 0x000fe200078e00ff */
[----:B---3--:R-:W-:-:S14]  /*05c0*/  DSETP.GT.AND P0, PT, R2, R6, PT ;  /* 0x000000060200722a */ /* 0x008fdc0003f04000 */
[----:B--2---:R-:W-:Y:S05]  /*05d0*/  @!P0 BRA `(.L_x_11) ;  /* 0x00000000002c8947 */ /* 0x004fea0003800000 */
[----:B------:R-:W2:Y:S01]  /*05e0*/  LDL.64 R4, [R1+0x8] ;  /* 0x0000080001047983 */ /* 0x000ea20000100a00 */
[----:B------:R-:W-:-:S03]  /*05f0*/  MOV R0, 0x2 ;  /* 0x0000000200007802 */ /* 0x000fc60000000f00 */
[----:B------:R0:W-:Y:S01]  /*0600*/  STL.64 [R1+0x18], R2 ;  /* 0x0000180201007387 */ /* 0x0001e20000100a00 */
[----:B--2---:R-:W-:-:S14]  /*0610*/  DSETP.GT.AND P0, PT, R4, R6, PT ;  /* 0x000000060400722a */ /* 0x004fdc0003f04000 */
[----:B0-----:R-:W-:Y:S05]  /*0620*/  @!P0 BRA `(.L_x_11) ;  /* 0x0000000000188947 */ /* 0x001fea0003800000 */
[----:B------:R-:W2:Y:S01]  /*0630*/  LDL.64 R2, [R1] ;  /* 0x0000000001027983 */ /* 0x000ea20000100a00 */
[----:B------:R-:W-:-:S03]  /*0640*/  IMAD.MOV.U32 R0, RZ, RZ, 0x1 ;  /* 0x00000001ff007424 */ /* 0x000fc600078e00ff */
[----:B------:R0:W-:Y:S01]  /*0650*/  STL.64 [R1+0x10], R4 ;  /* 0x0000100401007387 */ /* 0x0001e20000100a00 */
[----:B--2---:R-:W-:-:S14]  /*0660*/  DSETP.GT.AND P0, PT, R2, R6, PT ;  /* 0x000000060200722a */ /* 0x004fdc0003f04000 */
[----:B------:R0:W-:Y:S01]  /*0670*/  @P0 STL.64 [R1+0x8], R2 ;  /* 0x0000080201000387 */ /* 0x0001e20000100a00 */
[----:B------:R-:W-:-:S07]  /*0680*/  @P0 MOV R0, RZ ;  /* 0x000000ff00000202 */ /* 0x000fce0000000f00 */
.L_x_11:
[----:B------:R-:W-:Y:S05]  /*0690*/  BSYNC.RECONVERGENT B1 ;  /* 0x0000000000017941 */ /* 0x000fea0003800200 */
.L_x_10:
[----:B0-----:R-:W-:-:S05]  /*06a0*/  IMAD.U32 R5, R0, 0x8, R1 ;  /* 0x0000000800057824 */ /* 0x001fca00078e0001 */
[----:B------:R0:W-:Y:S04]  /*06b0*/  STL.64 [R5], R6 ;  /* 0x0000000605007387 */ /* 0x0001e80000100a00 */
[----:B------:R-:W1:Y:S01]  /*06c0*/  LDL.64 R2, [R1+0x18] ;  /* 0x0000180001027983 */ /* 0x000e620000100a00 */
[----:B------:R-:W-:Y:S01]  /*06d0*/  BSSY.RECONVERGENT B1, `(.L_x_12) ;  /* 0x0000011000017945 */ /* 0x000fe20003800200 */
[----:B------:R-:W-:Y:S01]  /*06e0*/  MOV R0, 0x4 ;  /* 0x0000000400007802 */ /* 0x000fe20000000f00 */
[----:B-1----:R-:W-:-:S14]  /*06f0*/  DSETP.GT.AND P0, PT, R2, R12, PT ;  /* 0x0000000c0200722a */ /* 0x002fdc0003f04000 */
[----:B0-----:R-:W-:Y:S05]  /*0700*/  @!P0 BRA `(.L_x_13) ;  /* 0x0000000000348947 */ /* 0x001fea0003800000 */
[----:B------:R-:W2:Y:S01]  /*0710*/  LDL.64 R2, [R1+0x10] ;  /* 0x0000100001027983 */ /* 0x000ea20000100a00 */
[----:B------:R-:W-:Y:S01]  /*0720*/  IMAD.MOV.U32 R0, RZ, RZ, 0x3 ;  /* 0x00000003ff007424 */ /* 0x000fe200078e00ff */
[----:B--2---:R-:W-:-:S14]  /*0730*/  DSETP.GT.AND P0, PT, R2, R12, PT ;  /* 0x0000000c0200722a */ /* 0x004fdc0003f04000 */
[----:B------:R-:W-:Y:S05]  /*0740*/  @!P0 BRA `(.L_x_13) ;  /* 0x0000000000248947 */ /* 0x000fea0003800000 */
[----:B------:R-:W2:Y:S01]  /*0750*/  LDL.64 R2, [R1+0x8] ;  /* 0x0000080001027983 */ /* 0x000ea20000100a00 */
[----:B------:R-:W-:Y:S01]  /*0760*/  MOV R0, 0x2 ;  /* 0x0000000200007802 */ /* 0x000fe20000000f00 */
[----:B--2---:R-:W-:-:S14]  /*0770*/  DSETP.GT.AND P0, PT, R2, R12, PT ;  /* 0x0000000c0200722a */ /* 0x004fdc0003f04000 */
[----:B------:R-:W-:Y:S05]  /*0780*/  @!P0 BRA `(.L_x_13) ;  /* 0x0000000000148947 */ /* 0x000fea0003800000 */
[----:B------:R-:W2:Y:S01]  /*0790*/  LDL.64 R4, [R1] ;  /* 0x0000000001047983 */ /* 0x000ea20000100a00 */
[----:B------:R-:W-:-:S03]  /*07a0*/  IMAD.MOV.U32 R0, RZ, RZ, 0x1 ;  /* 0x00000001ff007424 */ /* 0x000fc600078e00ff */
[----:B------:R0:W-:Y:S01]  /*07b0*/  STL.64 [R1+0x10], R2 ;  /* 0x0000100201007387 */ /* 0x0001e20000100a00 */
[----:B--2---:R-:W-:-:S14]  /*07c0*/  DSETP.GT.AND P0, PT, R4, R12, PT ;  /* 0x0000000c0400722a */ /* 0x004fdc0003f04000 */
[----:B0-----:R-:W-:-:S07]  /*07d0*/  @P0 MOV R0, RZ ;  /* 0x000000ff00000202 */ /* 0x001fce0000000f00 */
.L_x_13:
[----:B------:R-:W-:Y:S05]  /*07e0*/  BSYNC.RECONVERGENT B1 ;  /* 0x0000000000017941 */ /* 0x000fea0003800200 */
.L_x_12:
[----:B------:R-:W-:-:S05]  /*07f0*/  IMAD.U32 R3, R0, 0x8, R1 ;  /* 0x0000000800037824 */ /* 0x000fca00078e0001 */
[----:B------:R0:W-:Y:S04]  /*0800*/  STL.64 [R3], R12 ;  /* 0x0000000c03007387 */ /* 0x0001e80000100a00 */
[----:B0-----:R2:W5:Y:S02]  /*0810*/  LDL.64 R12, [R1+0x10] ;  /* 0x00001000010c7983 */ /* 0x0015640000100a00 */
.L_x_7:
[----:B------:R-:W-:Y:S05]  /*0820*/  BSYNC.RECONVERGENT B0 ;  /* 0x0000000000007941 */ /* 0x000fea0003800200 */
.L_x_6:
[----:B0-----:R-:W0:Y:S02]  /*0830*/  LDC.64 R2, c[0x0][0x388] ;  /* 0x0000e200ff027b82 */ /* 0x001e240000000a00 */
[----:B0-----:R-:W-:-:S05]  /*0840*/  IMAD.WIDE.U32 R14, R14, 0x8, R2 ;  /* 0x000000080e0e7825 */ /* 0x001fca00078e0002 */
[----:B-1---5:R-:W-:Y:S01]  /*0850*/  STG.E.64 desc[UR6][R14.64], R12 ;  /* 0x0000000c0e007986 */ /* 0x022fe2000c101b06 */
[----:B------:R-:W-:Y:S05]  /*0860*/  EXIT ;  /* 0x000000000000794d */ /* 0x000fea0003800000 */
.L_x_14:
        /* <DEDUP_REMOVED lines=9> */
.L_x_17:


//--------------------- .nv.shared._ZN3cub18CUB_300001_SM_10006detail11EmptyKernelIvEEvv --------------------------
	.section	.nv.shared._ZN3cub18CUB_300001_SM_10006detail11EmptyKernelIvEEvv,"aw",@nobits
	.sectionflags	@""
	.align	16
	.zero		1024


//--------------------- .nv.shared.reserved.0     --------------------------
	.section	.nv.shared.reserved.0,"aw",@nobits
	.weak		__nv_reservedSMEM_offset_0_alias
	.size		__nv_reservedSMEM_offset_0_alias, 0, 64
	.other		__nv_reservedSMEM_offset_0_alias,@"STO_CUDA_RESERVED_SHARED STV_DEFAULT"
__nv_reservedSMEM_offset_0_alias:
	.zero		0
	.zero		64


//--------------------- .nv.global                --------------------------
	.section	.nv.global,"aw",@nobits
.nv.global:
	.type		_ZN34_INTERNAL_bcef3f42_4_k_cu_d8327bb26thrust24THRUST_300001_SM_1000_NS3seqE,@object
	.size		_ZN34_INTERNAL_bcef3f42_4_k_cu_d8327bb26thrust24THRUST_300001_SM_1000_NS3seqE,(_ZN34_INTERNAL_bcef3f42_4_k_cu_d8327bb24cuda3std3__48in_placeE - _ZN34_INTERNAL_bcef3f42_4_k_cu_d8327bb26thrust24THRUST_300001_SM_1000_NS3seqE)
_ZN34_INTERNAL_bcef3f42_4_k_cu_d8327bb26thrust24THRUST_300001_SM_1000_NS3seqE:
	.zero		1
	.type		_ZN34_INTERNAL_bcef3f42_4_k_cu_d8327bb24cuda3std3__48in_placeE,@object
	.size		_ZN34_INTERNAL_bcef3f42_4_k_cu_d8327bb24cuda3std3__48in_placeE,(_ZN34_INTERNAL_bcef3f42_4_k_cu_d8327bb24cuda3std6ranges3__45__cpo4sizeE - _ZN34_INTERNAL_bcef3f42_4_k_cu_d8327bb24cuda3std3__48in_placeE)
_ZN34_INTERNAL_bcef3f42_4_k_cu_d8327bb24cuda3std3__48in_placeE:
	.zero		1
	.type		_ZN34_INTERNAL_bcef3f42_4_k_cu_d8327bb24cuda3std6ranges3__45__cpo4sizeE,@object
	.size		_ZN34_INTERNAL_bcef3f42_4_k_cu_d8327bb24cuda3std6ranges3__45__cpo4sizeE,(_ZN34_INTERNAL_bcef3f42_4_k_cu_d8327bb26thrust24THRUST_300001_SM_1000_NS12placeholders2_3E - _ZN34_INTERNAL_bcef3f42_4_k_cu_d8327bb24cuda3std6ranges3__45__cpo4sizeE)
_ZN34_INTERNAL_bcef3f42_4_k_cu_d8327bb24cuda3std6ranges3__45__cpo4sizeE:
	.zero		1
	.type		_ZN34_INTERNAL_bcef3f42_4_k_cu_d8327bb26thrust24THRUST_300001_SM_1000_NS12placeholders2_3E,@object
	.size		_ZN34_INTERNAL_bcef3f42_4_k_cu_d8327bb26thrust24THRUST_300001_SM_1000_NS12placeholders2_3E,(_ZN34_INTERNAL_bcef3f42_4_k_cu_d8327bb24cuda3std3__45__cpo6cbeginE - _ZN34_INTERNAL_bcef3f42_4_k_cu_d8327bb26thrust24THRUST_300001_SM_1000_NS12placeholders2_3E)
_ZN34_INTERNAL_bcef3f42_4_k_cu_d8327bb26thrust24THRUST_300001_SM_1000_NS12placeholders2_3E:
	.zero		1
	.type		_ZN34_INTERNAL_bcef3f42_4_k_cu_d8327bb24cuda3std3__45__cpo6cbeginE,@object
	.size		_ZN34_INTERNAL_bcef3f42_4_k_cu_d8327bb24cuda3std3__45__cpo6cbeginE,(_ZN34_INTERNAL_bcef3f42_4_k_cu_d8327bb24cuda3std6ranges3__45__cpo6cbeginE - _ZN34_INTERNAL_bcef3f42_4_k_cu_d8327bb24cuda3std3__45__cpo6cbeginE)
_ZN34_INTERNAL_bcef3f42_4_k_cu_d8327bb24cuda3std3__45__cpo6cbeginE:
	.zero		1
	.type		_ZN34_INTERNAL_bcef3f42_4_k_cu_d8327bb24cuda3std6ranges3__45__cpo6cbeginE,@object
	.size		_ZN34_INTERNAL_bcef3f42_4_k_cu_d8327bb24cuda3std6ranges3__45__cpo6cbeginE,(_ZN34_INTERNAL_bcef3f42_4_k_cu_d8327bb26thrust24THRUST_300001_SM_1000_NS12placeholders2_7E - _ZN34_INTERNAL_bcef3f42_4_k_cu_d8327bb24cuda3std6ranges3__45__cpo6cbeginE)
_ZN34_INTERNAL_bcef3f42_4_k_cu_d8327bb24cuda3std6ranges3__45__cpo6cbeginE:
	.zero		1
	.type		_ZN34_INTERNAL_bcef3f42_4_k_cu_d8327bb26thrust24THRUST_300001_SM_1000_NS12placeholders2_7E,@object
	.size		_ZN34_INTERNAL_bcef3f42_4_k_cu_d8327bb26thrust24THRUST_300001_SM_1000_NS12placeholders2_7E,(_ZN34_INTERNAL_bcef3f42_4_k_cu_d8327bb24cuda3std3__45__cpo7crbeginE - _ZN34_INTERNAL_bcef3f42_4_k_cu_d8327bb26thrust24THRUST_300001_SM_1000_NS12placeholders2_7E)
_ZN34_INTERNAL_bcef3f42_4_k_cu_d8327bb26thrust24THRUST_300001_SM_1000_NS12placeholders2_7E:
	.zero		1
	.type		_ZN34_INTERNAL_bcef3f42_4_k_cu_d8327bb24cuda3std3__45__cpo7crbeginE,@object
	.size		_ZN34_INTERNAL_bcef3f42_4_k_cu_d8327bb24cuda3std3__45__cpo7crbeginE,(_ZN34_INTERNAL_bcef3f42_4_k_cu_d8327bb24cuda3std6ranges3__45__cpo4nextE - _ZN34_INTERNAL_bcef3f42_4_k_cu_d8327bb24cuda3std3__45__cpo7crbeginE)
_ZN34_INTERNAL_bcef3f42_4_k_cu_d8327bb24cuda3std3__45__cpo7crbeginE:
	.zero		1
	.type		_ZN34_INTERNAL_bcef3f42_4_k_cu_d8327bb24cuda3std6ranges3__45__cpo4nextE,@object
	.size		_ZN34_INTERNAL_bcef3f42_4_k_cu_d8327bb24cuda3std6ranges3__45__cpo4nextE,(_ZN34_INTERNAL_bcef3f42_4_k_cu_d8327bb24cuda3std6ranges3__45__cpo4swapE - _ZN34_INTERNAL_bcef3f42_4_k_cu_d8327bb24cuda3std6ranges3__45__cpo4nextE)
_ZN34_INTERNAL_bcef3f42_4_k_cu_d8327bb24cuda3std6ranges3__45__cpo4nextE:
	.zero		1
	.type		_ZN34_INTERNAL_bcef3f42_4_k_cu_d8327bb24cuda3std6ranges3__45__cpo4swapE,@object
	.size		_ZN34_INTERNAL_bcef3f42_4_k_cu_d8327bb24cuda3std6ranges3__45__cpo4swapE,(_ZN34_INTERNAL_bcef3f42_4_k_cu_d8327bb26thrust24THRUST_300001_SM_1000_NS8cuda_cub10par_nosyncE - _ZN34_INTERNAL_bcef3f42_4_k_cu_d8327bb24cuda3std6ranges3__45__cpo4swapE)
_ZN34_INTERNAL_bcef3f42_4_k_cu_d8327bb24cuda3std6ranges3__45__cpo4swapE:
	.zero		1
	.type		_ZN34_INTERNAL_bcef3f42_4_k_cu_d8327bb26thrust24THRUST_300001_SM_1000_NS8cuda_cub10par_nosyncE,@object
	.size		_ZN34_INTERNAL_bcef3f42_4_k_cu_d8327bb26thrust24THRUST_300001_SM_1000_NS8cuda_cub10par_nosyncE,(_ZN34_INTERNAL_bcef3f42_4_k_cu_d8327bb26thrust24THRUST_300001_SM_1000_NS12placeholders2_9E - _ZN34_INTERNAL_bcef3f42_4_k_cu_d8327bb26thrust24THRUST_300001_SM_1000_NS8cuda_cub10par_nosyncE)
_ZN34_INTERNAL_bcef3f42_4_k_cu_d8327bb26thrust24THRUST_300001_SM_1000_NS8cuda_cub10par_nosyncE:
	.zero		1
	.type		_ZN34_INTERNAL_bcef3f42_4_k_cu_d8327bb26thrust24THRUST_300001_SM_1000_NS12placeholders2_9E,@object
	.size		_ZN34_INTERNAL_bcef3f42_4_k_cu_d8327bb26thrust24THRUST_300001_SM_1000_NS12placeholders2_9E,(_ZN34_INTERNAL_bcef3f42_4_k_cu_d8327bb24cuda3std3__436_GLOBAL__N__bcef3f42_4_k_cu_d8327bb26ignoreE - _ZN34_INTERNAL_bcef3f42_4_k_cu_d8327bb26thrust24THRUST_300001_SM_1000_NS12placeholders2_9E)
_ZN34_INTERNAL_bcef3f42_4_k_cu_d8327bb26thrust24THRUST_300001_SM_1000_NS12placeholders2_9E:
	.zero		1
	.type		_ZN34_INTERNAL_bcef3f42_4_k_cu_d8327bb24cuda3std3__436_GLOBAL__N__bcef3f42_4_k_cu_d8327bb26ignoreE,@object
	.size		_ZN34_INTERNAL_bcef3f42_4_k_cu_d8327bb24cuda3std3__436_GLOBAL__N__bcef3f42_4_k_cu_d8327bb26ignoreE,(_ZN34_INTERNAL_bcef3f42_4_k_cu_d8327bb24cuda3std6ranges3__45__cpo4dataE - _ZN34_INTERNAL_bcef3f42_4_k_cu_d8327bb24cuda3std3__436_GLOBAL__N__bcef3f42_4_k_cu_d8327bb26ignoreE)
_ZN34_INTERNAL_bcef3f42_4_k_cu_d8327bb24cuda3std3__436_GLOBAL__N__bcef3f42_4_k_cu_d8327bb26ignoreE:
	.zero		1
	.type		_ZN34_INTERNAL_bcef3f42_4_k_cu_d8327bb24cuda3std6ranges3__45__cpo4dataE,@object
	.size		_ZN34_INTERNAL_bcef3f42_4_k_cu_d8327bb24cuda3std6ranges3__45__cpo4dataE,(_ZN34_INTERNAL_bcef3f42_4_k_cu_d8327bb26thrust24THRUST_300001_SM_1000_NS12placeholders2_1E - _ZN34_INTERNAL_bcef3f42_4_k_cu_d8327bb24cuda3std6ranges3__45__cpo4dataE)
_ZN34_INTERNAL_bcef3f42_4_k_cu_d8327bb24cuda3std6ranges3__45__cpo4dataE:
	.zero		1
	.type		_ZN34_INTERNAL_bcef3f42_4_k_cu_d8327bb26thrust24THRUST_300001_SM_1000_NS12placeholders2_1E,@object
	.size		_ZN34_INTERNAL_bcef3f42_4_k_cu_d8327bb26thrust24THRUST_300001_SM_1000_NS12placeholders2_1E,(_ZN34_INTERNAL_bcef3f42_4_k_cu_d8327bb24cuda3std3__45__cpo5beginE - _ZN34_INTERNAL_bcef3f42_4_k_cu_d8327bb26thrust24THRUST_300001_SM_1000_NS12placeholders2_1E)
_ZN34_INTERNAL_bcef3f42_4_k_cu_d8327bb26thrust24THRUST_300001_SM_1000_NS12placeholders2_1E:
	.zero		1
	.type		_ZN34_INTERNAL_bcef3f42_4_k_cu_d8327bb24cuda3std3__45__cpo5beginE,@object
	.size		_ZN34_INTERNAL_bcef3f42_4_k_cu_d8327bb24cuda3std3__45__cpo5beginE,(_ZN34_INTERNAL_bcef3f42_4_k_cu_d8327bb24cuda3std6ranges3__45__cpo5beginE - _ZN34_INTERNAL_bcef3f42_4_k_cu_d8327bb24cuda3std3__45__cpo5beginE)
_ZN34_INTERNAL_bcef3f42_4_k_cu_d8327bb24cuda3std3__45__cpo5beginE:
	.zero		1
	.type		_ZN34_INTERNAL_bcef3f42_4_k_cu_d8327bb24cuda3std6ranges3__45__cpo5beginE,@object
	.size		_ZN34_INTERNAL_bcef3f42_4_k_cu_d8327bb24cuda3std6ranges3__45__cpo5beginE,(_ZN34_INTERNAL_bcef3f42_4_k_cu_d8327bb26thrust24THRUST_300001_SM_1000_NS12placeholders2_5E - _ZN34_INTERNAL_bcef3f42_4_k_cu_d8327bb24cuda3std6ranges3__45__cpo5beginE)
_ZN34_INTERNAL_bcef3f42_4_k_cu_d8327bb24cuda3std6ranges3__45__cpo5beginE:
	.zero		1
	.type		_ZN34_INTERNAL_bcef3f42_4_k_cu_d8327bb26thrust24THRUST_300001_SM_1000_NS12placeholders2_5E,@object
	.size		_ZN34_INTERNAL_bcef3f42_4_k_cu_d8327bb26thrust24THRUST_300001_SM_1000_NS12placeholders2_5E,(_ZN34_INTERNAL_bcef3f42_4_k_cu_d8327bb24cuda3std3__45__cpo6rbeginE - _ZN34_INTERNAL_bcef3f42_4_k_cu_d8327bb26thrust24THRUST_300001_SM_1000_NS12placeholders2_5E)
_ZN34_INTERNAL_bcef3f42_4_k_cu_d8327bb26thrust24THRUST_300001_SM_1000_NS12placeholders2_5E:
	.zero		1
	.type		_ZN34_INTERNAL_bcef3f42_4_k_cu_d8327bb24cuda3std3__45__cpo6rbeginE,@object
	.size		_ZN34_INTERNAL_bcef3f42_4_k_cu_d8327bb24cuda3std3__45__cpo6rbeginE,(_ZN34_INTERNAL_bcef3f42_4_k_cu_d8327bb24cuda3std6ranges3__45__cpo7advanceE - _ZN34_INTERNAL_bcef3f42_4_k_cu_d8327bb24cuda3std3__45__cpo6rbeginE)
_ZN34_INTERNAL_bcef3f42_4_k_cu_d8327bb24cuda3std3__45__cpo6rbeginE:
	.zero		1
	.type		_ZN34_INTERNAL_bcef3f42_4_k_cu_d8327bb24cuda3std6ranges3__45__cpo7advanceE,@object
	.size		_ZN34_INTERNAL_bcef3f42_4_k_cu_d8327bb24cuda3std6ranges3__45__cpo7advanceE,(_ZN34_INTERNAL_bcef3f42_4_k_cu_d8327bb24cuda3std3__47nulloptE - _ZN34_INTERNAL_bcef3f42_4_k_cu_d8327bb24cuda3std6ranges3__45__cpo7advanceE)
_ZN34_INTERNAL_bcef3f42_4_k_cu_d8327bb24cuda3std6ranges3__45__cpo7advanceE:
	.zero		1
	.type		_ZN34_INTERNAL_bcef3f42_4_k_cu_d8327bb24cuda3std3__47nulloptE,@object
	.size		_ZN34_INTERNAL_bcef3f42_4_k_cu_d8327bb24cuda3std3__47nulloptE,(_ZN34_INTERNAL_bcef3f42_4_k_cu_d8327bb24cuda3std6ranges3__45__cpo8distanceE - _ZN34_INTERNAL_bcef3f42_4_k_cu_d8327bb24cuda3std3__47nulloptE)
_ZN34_INTERNAL_bcef3f42_4_k_cu_d8327bb24cuda3std3__47nulloptE:
	.zero		1
	.type		_ZN34_INTERNAL_bcef3f42_4_k_cu_d8327bb24cuda3std6ranges3__45__cpo8distanceE,@object
	.size		_ZN34_INTERNAL_bcef3f42_4_k_cu_d8327bb24cuda3std6ranges3__45__cpo8distanceE,(_ZN34_INTERNAL_bcef3f42_4_k_cu_d8327bb26thrust24THRUST_300001_SM_1000_NS12placeholders3_10E - _ZN34_INTERNAL_bcef3f42_4_k_cu_d8327bb24cuda3std6ranges3__45__cpo8distanceE)
_ZN34_INTERNAL_bcef3f42_4_k_cu_d8327bb24cuda3std6ranges3__45__cpo8distanceE:
	.zero		1
	.type		_ZN34_INTERNAL_bcef3f42_4_k_cu_d8327bb26thrust24THRUST_300001_SM_1000_NS12placeholders3_10E,@object
	.size		_ZN34_INTERNAL_bcef3f42_4_k_cu_d8327bb26thrust24THRUST_300001_SM_1000_NS12placeholders3_10E,(_ZN34_INTERNAL_bcef3f42_4_k_cu_d8327bb24cuda3std3__419piecewise_constructE - _ZN34_INTERNAL_bcef3f42_4_k_cu_d8327bb26thrust24THRUST_300001_SM_1000_NS12placeholders3_10E)
_ZN34_INTERNAL_bcef3f42_4_k_cu_d8327bb26thrust24THRUST_300001_SM_1000_NS12placeholders3_10E:
	.zero		1
	.type		_ZN34_INTERNAL_bcef3f42_4_k_cu_d8327bb24cuda3std3__419piecewise_constructE,@object
	.size		_ZN34_INTERNAL_bcef3f42_4_k_cu_d8327bb24cuda3std3__419piecewise_constructE,(_ZN34_INTERNAL_bcef3f42_4_k_cu_d8327bb24cuda3std6ranges3__45__cpo5cdataE - _ZN34_INTERNAL_bcef3f42_4_k_cu_d8327bb24cuda3std3__419piecewise_constructE)
_ZN34_INTERNAL_bcef3f42_4_k_cu_d8327bb24cuda3std3__419piecewise_constructE:
	.zero		1
	.type		_ZN34_INTERNAL_bcef3f42_4_k_cu_d8327bb24cuda3std6ranges3__45__cpo5cdataE,@object
	.size		_ZN34_INTERNAL_bcef3f42_4_k_cu_d8327bb24cuda3std6ranges3__45__cpo5cdataE,(_ZN34_INTERNAL_bcef3f42_4_k_cu_d8327bb26thrust24THRUST_300001_SM_1000_NS12placeholders2_2E - _ZN34_INTERNAL_bcef3f42_4_k_cu_d8327bb24cuda3std6ranges3__45__cpo5cdataE)
_ZN34_INTERNAL_bcef3f42_4_k_cu_d8327bb24cuda3std6ranges3__45__cpo5cdataE:
	.zero		1
	.type		_ZN34_INTERNAL_bcef3f42_4_k_cu_d8327bb26thrust24THRUST_300001_SM_1000_NS12placeholders2_2E,@object
	.size		_ZN34_INTERNAL_bcef3f42_4_k_cu_d8327bb26thrust24THRUST_300001_SM_1000_NS12placeholders2_2E,(_ZN34_INTERNAL_bcef3f42_4_k_cu_d8327bb24cuda3std3__45__cpo3endE - _ZN34_INTERNAL_bcef3f42_4_k_cu_d8327bb26thrust24THRUST_300001_SM_1000_NS12placeholders2_2E)
_ZN34_INTERNAL_bcef3f42_4_k_cu_d8327bb26thrust24THRUST_300001_SM_1000_NS12placeholders2_2E:
	.zero		1
	.type		_ZN34_INTERNAL_bcef3f42_4_k_cu_d8327bb24cuda3std3__45__cpo3endE,@object
	.size		_ZN34_INTERNAL_bcef3f42_4_k_cu_d8327bb24cuda3std3__45__cpo3endE,(_ZN34_INTERNAL_bcef3f42_4_k_cu_d8327bb24cuda3std6ranges3__45__cpo3endE - _ZN34_INTERNAL_bcef3f42_4_k_cu_d8327bb24cuda3std3__45__cpo3endE)
_ZN34_INTERNAL_bcef3f42_4_k_cu_d8327bb24cuda3std3__45__cpo3endE:
	.zero		1
	.type		_ZN34_INTERNAL_bcef3f42_4_k_cu_d8327bb24cuda3std6ranges3__45__cpo3endE,@object
	.size		_ZN34_INTERNAL_bcef3f42_4_k_cu_d8327bb24cuda3std6ranges3__45__cpo3endE,(_ZN34_INTERNAL_bcef3f42_4_k_cu_d8327bb26thrust24THRUST_300001_SM_1000_NS12placeholders2_6E - _ZN34_INTERNAL_bcef3f42_4_k_cu_d8327bb24cuda3std6ranges3__45__cpo3endE)
_ZN34_INTERNAL_bcef3f42_4_k_cu_d8327bb24cuda3std6ranges3__45__cpo3endE:
	.zero		1
	.type		_ZN34_INTERNAL_bcef3f42_4_k_cu_d8327bb26thrust24THRUST_300001_SM_1000_NS12placeholders2_6E,@object
	.size		_ZN34_INTERNAL_bcef3f42_4_k_cu_d8327bb26thrust24THRUST_300001_SM_1000_NS12placeholders2_6E,(_ZN34_INTERNAL_bcef3f42_4_k_cu_d8327bb24cuda3std3__45__cpo4rendE - _ZN34_INTERNAL_bcef3f42_4_k_cu_d8327bb26thrust24THRUST_300001_SM_1000_NS12placeholders2_6E)
_ZN34_INTERNAL_bcef3f42_4_k_cu_d8327bb26thrust24THRUST_300001_SM_1000_NS12placeholders2_6E:
	.zero		1
	.type		_ZN34_INTERNAL_bcef3f42_4_k_cu_d8327bb24cuda3std3__45__cpo4rendE,@object
	.size		_ZN34_INTERNAL_bcef3f42_4_k_cu_d8327bb24cuda3std3__45__cpo4rendE,(_ZN34_INTERNAL_bcef3f42_4_k_cu_d8327bb24cuda3std6ranges3__45__cpo9iter_swapE - _ZN34_INTERNAL_bcef3f42_4_k_cu_d8327bb24cuda3std3__45__cpo4rendE)
_ZN34_INTERNAL_bcef3f42_4_k_cu_d8327bb24cuda3std3__45__cpo4rendE:
	.zero		1
	.type		_ZN34_INTERNAL_bcef3f42_4_k_cu_d8327bb24cuda3std6ranges3__45__cpo9iter_swapE,@object
	.size		_ZN34_INTERNAL_bcef3f42_4_k_cu_d8327bb24cuda3std6ranges3__45__cpo9iter_swapE,(_ZN34_INTERNAL_bcef3f42_4_k_cu_d8327bb24cuda3std3__48unexpectE - _ZN34_INTERNAL_bcef3f42_4_k_cu_d8327bb24cuda3std6ranges3__45__cpo9iter_swapE)
_ZN34_INTERNAL_bcef3f42_4_k_cu_d8327bb24cuda3std6ranges3__45__cpo9iter_swapE:
	.zero		1
	.type		_ZN34_INTERNAL_bcef3f42_4_k_cu_d8327bb24cuda3std3__48unexpectE,@object
	.size		_ZN34_INTERNAL_bcef3f42_4_k_cu_d8327bb24cuda3std3__48unexpectE,(_ZN34_INTERNAL_bcef3f42_4_k_cu_d8327bb26thrust24THRUST_300001_SM_1000_NS8cuda_cub3parE - _ZN34_INTERNAL_bcef3f42_4_k_cu_d8327bb24cuda3std3__48unexpectE)
_ZN34_INTERNAL_bcef3f42_4_k_cu_d8327bb24cuda3std3__48unexpectE:
	.zero		1
	.type		_ZN34_INTERNAL_bcef3f42_4_k_cu_d8327bb26thrust24THRUST_300001_SM_1000_NS8cuda_cub3parE,@object
	.size		_ZN34_INTERNAL_bcef3f42_4_k_cu_d8327bb26thrust24THRUST_300001_SM_1000_NS8cuda_cub3parE,(_ZN34_INTERNAL_bcef3f42_4_k_cu_d8327bb26thrust24THRUST_300001_SM_1000_NS12placeholders2_4E - _ZN34_INTERNAL_bcef3f42_4_k_cu_d8327bb26thrust24THRUST_300001_SM_1000_NS8cuda_cub3parE)
_ZN34_INTERNAL_bcef3f42_4_k_cu_d8327bb26thrust24THRUST_300001_SM_1000_NS8cuda_cub3parE:
	.zero		1
	.type		_ZN34_INTERNAL_bcef3f42_4_k_cu_d8327bb26thrust24THRUST_300001_SM_1000_NS12placeholders2_4E,@object
	.size		_ZN34_INTERNAL_bcef3f42_4_k_cu_d8327bb26thrust24THRUST_300001_SM_1000_NS12placeholders2_4E,(_ZN34_INTERNAL_bcef3f42_4_k_cu_d8327bb24cuda3std3__45__cpo4cendE - _ZN34_INTERNAL_bcef3f42_4_k_cu_d8327bb26thrust24THRUST_300001_SM_1000_NS12placeholders2_4E)
_ZN34_INTERNAL_bcef3f42_4_k_cu_d8327bb26thrust24THRUST_300001_SM_1000_NS12placeholders2_4E:
	.zero		1
	.type		_ZN34_INTERNAL_bcef3f42_4_k_cu_d8327bb24cuda3std3__45__cpo4cendE,@object
	.size		_ZN34_INTERNAL_bcef3f42_4_k_cu_d8327bb24cuda3std3__45__cpo4cendE,(_ZN34_INTERNAL_bcef3f42_4_k_cu_d8327bb24cuda3std6ranges3__45__cpo4cendE - _ZN34_INTERNAL_bcef3f42_4_k_cu_d8327bb24cuda3std3__45__cpo4cendE)
_ZN34_INTERNAL_bcef3f42_4_k_cu_d8327bb24cuda3std3__45__cpo4cendE:
	.zero		1
	.type		_ZN34_INTERNAL_bcef3f42_4_k_cu_d8327bb24cuda3std6ranges3__45__cpo4cendE,@object
	.size		_ZN34_INTERNAL_bcef3f42_4_k_cu_d8327bb24cuda3std6ranges3__45__cpo4cendE,(_ZN34_INTERNAL_bcef3f42_4_k_cu_d8327bb24cuda3std3__420unreachable_sentinelE - _ZN34_INTERNAL_bcef3f42_4_k_cu_d8327bb24cuda3std6ranges3__45__cpo4cendE)
_ZN34_INTERNAL_bcef3f42_4_k_cu_d8327bb24cuda3std6ranges3__45__cpo4cendE:
	.zero		1
	.type		_ZN34_INTERNAL_bcef3f42_4_k_cu_d8327bb24cuda3std3__420unreachable_sentinelE,@object
	.size		_ZN34_INTERNAL_bcef3f42_4_k_cu_d8327bb24cuda3std3__420unreachable_sentinelE,(_ZN34_INTERNAL_bcef3f42_4_k_cu_d8327bb24cuda3std6ranges3__45__cpo5ssizeE - _ZN34_INTERNAL_bcef3f42_4_k_cu_d8327bb24cuda3std3__420unreachable_sentinelE)
_ZN34_INTERNAL_bcef3f42_4_k_cu_d8327bb24cuda3std3__420unreachable_sentinelE:
	.zero		1
	.type		_ZN34_INTERNAL_bcef3f42_4_k_cu_d8327bb24cuda3std6ranges3__45__cpo5ssizeE,@object
	.size		_ZN34_INTERNAL_bcef3f42_4_k_cu_d8327bb24cuda3std6ranges3__45__cpo5ssizeE,(_ZN34_INTERNAL_bcef3f42_4_k_cu_d8327bb26thrust24THRUST_300001_SM_1000_NS12placeholders2_8E - _ZN34_INTERNAL_bcef3f42_4_k_cu_d8327bb24cuda3std6ranges3__45__cpo5ssizeE)
_ZN34_INTERNAL_bcef3f42_4_k_cu_d8327bb24cuda3std6ranges3__45__cpo5ssizeE:
	.zero		1
	.type		_ZN34_INTERNAL_bcef3f42_4_k_cu_d8327bb26thrust24THRUST_300001_SM_1000_NS12placeholders2_8E,@object
	.size		_ZN34_INTERNAL_bcef3f42_4_k_cu_d8327bb26thrust24THRUST_300001_SM_1000_NS12placeholders2_8E,(_ZN34_INTERNAL_bcef3f42_4_k_cu_d8327bb24cuda3std3__45__cpo5crendE - _ZN34_INTERNAL_bcef3f42_4_k_cu_d8327bb26thrust24THRUST_300001_SM_1000_NS12placeholders2_8E)
_ZN34_INTERNAL_bcef3f42_4_k_cu_d8327bb26thrust24THRUST_300001_SM_1000_NS12placeholders2_8E:
	.zero		1
	.type		_ZN34_INTERNAL_bcef3f42_4_k_cu_d8327bb24cuda3std3__45__cpo5crendE,@object
	.size		_ZN34_INTERNAL_bcef3f42_4_k_cu_d8327bb24cuda3std3__45__cpo5crendE,(_ZN34_INTERNAL_bcef3f42_4_k_cu_d8327bb24cuda3std6ranges3__45__cpo4prevE - _ZN34_INTERNAL_bcef3f42_4_k_cu_d8327bb24cuda3std3__45__cpo5crendE)
_ZN34_INTERNAL_bcef3f42_4_k_cu_d8327bb24cuda3std3__45__cpo5crendE:
	.zero		1
	.type		_ZN34_INTERNAL_bcef3f42_4_k_cu_d8327bb24cuda3std6ranges3__45__cpo4prevE,@object
	.size		_ZN34_INTERNAL_bcef3f42_4_k_cu_d8327bb24cuda3std6ranges3__45__cpo4prevE,(_ZN34_INTERNAL_bcef3f42_4_k_cu_d8327bb24cuda3std6ranges3__45__cpo9iter_moveE - _ZN34_INTERNAL_bcef3f42_4_k_cu_d8327bb24cuda3std6ranges3__45__cpo4prevE)
_ZN34_INTERNAL_bcef3f42_4_k_cu_d8327bb24cuda3std6ranges3__45__cpo4prevE:
	.zero		1
	.type		_ZN34_INTERNAL_bcef3f42_4_k_cu_d8327bb24cuda3std6ranges3__45__cpo9iter_moveE,@object
	.size		_ZN34_INTERNAL_bcef3f42_4_k_cu_d8327bb24cuda3std6ranges3__45__cpo9iter_moveE,(_ZN34_INTERNAL_bcef3f42_4_k_cu_d8327bb26thrust24THRUST_300001_SM_1000_NS6system6detail10sequential3seqE - _ZN34_INTERNAL_bcef3f42_4_k_cu_d8327bb24cuda3std6ranges3__45__cpo9iter_moveE)
_ZN34_INTERNAL_bcef3f42_4_k_cu_d8327bb24cuda3std6ranges3__45__cpo9iter_moveE:
	.zero		1
	.type		_ZN34_INTERNAL_bcef3f42_4_k_cu_d8327bb26thrust24THRUST_300001_SM_1000_NS6system6detail10sequential3seqE,@object
	.size		_ZN34_INTERNAL_bcef3f42_4_k_cu_d8327bb26thrust24THRUST_300001_SM_1000_NS6system6detail10sequential3seqE,(.L_32 - _ZN34_INTERNAL_bcef3f42_4_k_cu_d8327bb26thrust24THRUST_300001_SM_1000_NS6system6detail10sequential3seqE)
_ZN34_INTERNAL_bcef3f42_4_k_cu_d8327bb26thrust24THRUST_300001_SM_1000_NS6system6detail10sequential3seqE:
	.zero		1
.L_32:


//--------------------- .nv.shared._Z7reduce1PiS_ --------------------------
	.section	.nv.shared._Z7reduce1PiS_,"aw",@nobits
	.sectionflags	@""
	.align	16
	.zero		1024


//--------------------- .nv.shared._Z6DoIterPdS_  --------------------------
	.section	.nv.shared._Z6DoIterPdS_,"aw",@nobits
	.sectionflags	@""
	.align	16
.nv.shared._Z6DoIterPdS_:
	.zero		9216


//--------------------- .nv.constant0._ZN3cub18CUB_300001_SM_10006detail11EmptyKernelIvEEvv --------------------------
	.section	.nv.constant0._ZN3cub18CUB_300001_SM_10006detail11EmptyKernelIvEEvv,"a",@progbits
	.sectionflags	@""
	.align	4
.nv.constant0._ZN3cub18CUB_300001_SM_10006detail11EmptyKernelIvEEvv:
	.zero		896


//--------------------- .nv.constant0._Z7reduce1PiS_ --------------------------
	.section	.nv.constant0._Z7reduce1PiS_,"a",@progbits
	.sectionflags	@""
	.align	4
.nv.constant0._Z7reduce1PiS_:
	.zero		912


//--------------------- .nv.constant0._Z6DoIterPdS_ --------------------------
	.section	.nv.constant0._Z6DoIterPdS_,"a",@progbits
	.sectionflags	@""
	.align	4
.nv.constant0._Z6DoIterPdS_:
	.zero		912


//--------------------- SYMBOLS --------------------------

	.type		.nv.reservedSmem.offset0,@object
	.size		.nv.reservedSmem.offset0,0x4
	.type		.nv.reservedSmem.cap,@object
	.size		.nv.reservedSmem.cap,0x4
